def attn_fwd(
    Q,
    K,
    V,
    Out,
    Lse,
    sm_scale,
    stride_qz,
    stride_qh,
    stride_qm,
    stride_qk,
    stride_kz,
    stride_kh,
    stride_kn,
    stride_kk,
    stride_vz,
    stride_vh,
    stride_vn,
    stride_vk,
    stride_oz,
    stride_oh,
    stride_om,
    stride_ok,
    seqlen_q,
    seqlen_k,
    BLOCK_M: tl.constexpr,
    BLOCK_N: tl.constexpr,
    HEAD_DIM: tl.constexpr,
    CAUSAL: tl.constexpr,
):
    start_m = tl.program_id(0)
    off_hz = tl.program_id(1)
    q_off = off_hz * stride_qh
    k_off = off_hz * stride_kh
    v_off = off_hz * stride_vh
    offs_m = start_m * BLOCK_M + tl.arange(0, BLOCK_M)
    offs_d = tl.arange(0, HEAD_DIM)
    offs_n = tl.arange(0, BLOCK_N)
    q_ptrs = Q + q_off + offs_m[:, None] * stride_qm + offs_d[None, :] * stride_qk
    k_ptrs = K + k_off + offs_d[:, None] * stride_kk + offs_n[None, :] * stride_kn
    v_ptrs = V + v_off + offs_n[:, None] * stride_vn + offs_d[None, :] * stride_vk
    m_i = tl.full([BLOCK_M], float("-inf"), dtype=tl.float32)
    l_i = tl.zeros([BLOCK_M], dtype=tl.float32) + 1.0
    acc = tl.zeros([BLOCK_M, HEAD_DIM], dtype=tl.float32)
    q = tl.load(q_ptrs)
    acc, l_i, m_i = _attn_fwd_inner(
        acc,
        l_i,
        m_i,
        q,
        k_ptrs,
        v_ptrs,
        sm_scale,
        stride_kn,
        stride_vn,
        start_m,
        seqlen_k,
        BLOCK_M,
        BLOCK_N,
        HEAD_DIM,
        CAUSAL,
    )
    acc = acc / l_i[:, None]
    lse = m_i + tl.math.log2(l_i) / 1.4426950408889634
    o_ptrs = (
        Out
        + off_hz * stride_oh
        + offs_m[:, None] * stride_om
        + offs_d[None, :] * stride_ok
    )
    tl.store(o_ptrs, acc.to(Out.dtype.element_ty))
    tl.store(Lse + off_hz * seqlen_q + offs_m, lse)

# config = {"BLOCK_M": 128, "BLOCK_N": 64, "HEAD_DIM": 64, "arch": "sm_90", "causal": false, "dtype": "fp8e4m3", "num_stages": 2, "num_warps": 8}
# arch = sm_90


// ===== COMPILED SASS (sm_90a) =====

	.target	sm_90a

	.elftype	@"ET_EXEC"


//--------------------- .note.nv.tkinfo           --------------------------
	.section	.note.nv.tkinfo,"",@"SHT_NOTE"
	.sectionflags	@"SHF_NOTE_NV_TKINFO"
	.tkinfo
        /*0018*/ 	.word	0x00000002
        /*0030*/ 	.string	""
        /*0030*/ 	.string	"ptxas"
        /*0030*/ 	.string	"Cuda compilation tools, release 13.0, V13.0.88"
        /*0030*/ 	.string	"Build cuda_13.0.r13.0/compiler.36424714_0"
        /*0030*/ 	.string	"-v  -suppress-debug-info  -lineinfo  -arch sm_90a "



//--------------------- .note.nv.cuinfo           --------------------------
	.section	.note.nv.cuinfo,"",@"SHT_NOTE"
	.sectionflags	@"SHF_NOTE_NV_CUINFO"
        /*0018*/ 	.short	0x0002
        /*001a*/ 	.short	0x005a
        /*001c*/ 	.short	0x0082
	.zero		2


//--------------------- .nv.info                  --------------------------
	.section	.nv.info,"",@"SHT_CUDA_INFO"
	.align	4


	//----- nvinfo : EIATTR_REGCOUNT
	.align		4
        /*0000*/ 	.byte	0x04, 0x2f
        /*0002*/ 	.short	(.L_2 - .L_1)
	.align		4
.L_1:
        /*0004*/ 	.word	index@(attn_fwd)
        /*0008*/ 	.word	0x000000b2


	//----- nvinfo : EIATTR_FRAME_SIZE
	.align		4
.L_2:
        /*000c*/ 	.byte	0x04, 0x11
        /*000e*/ 	.short	(.L_4 - .L_3)
	.align		4
.L_3:
        /*0010*/ 	.word	index@(attn_fwd)
        /*0014*/ 	.word	0x00000000


	//----- nvinfo : EIATTR_MIN_STACK_SIZE
	.align		4
.L_4:
        /*0018*/ 	.byte	0x04, 0x12
        /*001a*/ 	.short	(.L_6 - .L_5)
	.align		4
.L_5:
        /*001c*/ 	.word	index@(attn_fwd)
        /*0020*/ 	.word	0x00000000
.L_6:


//--------------------- .nv.compat                --------------------------
	.section	.nv.compat,"",@"SHT_CUDA_COMPAT_INFO"
	.align	4
        /*0000*/ 	.byte	0x02, 0x09, 0x01, 0x00, 0x02, 0x02, 0x04, 0x00, 0x02, 0x05, 0x05, 0x00, 0x03, 0x07, 0x01, 0x01
        /*0010*/ 	.byte	0x02, 0x03, 0x00, 0x00, 0x02, 0x06, 0x01, 0x00, 0x04, 0x0b, 0x08, 0x00, 0x00, 0x00, 0x00, 0x00
        /*0020*/ 	.byte	0x00, 0x00, 0x00, 0x00


//--------------------- .nv.info.attn_fwd         --------------------------
	.section	.nv.info.attn_fwd,"",@"SHT_CUDA_INFO"
	.sectionflags	@""
	.align	4


	//----- nvinfo : EIATTR_CUDA_API_VERSION
	.align		4
        /*0000*/ 	.byte	0x04, 0x37
        /*0002*/ 	.short	(.L_8 - .L_7)
.L_7:
        /*0004*/ 	.word	0x00000082


	//----- nvinfo : EIATTR_KPARAM_INFO
	.align		4
.L_8:
        /*0008*/ 	.byte	0x04, 0x17
        /*000a*/ 	.short	(.L_10 - .L_9)
.L_9:
        /*000c*/ 	.word	0x00000000
        /*0010*/ 	.short	0x0019
        /*0012*/ 	.short	0x0080
        /*0014*/ 	.byte	0x00, 0xf4, 0x21, 0x00


	//----- nvinfo : EIATTR_KPARAM_INFO
	.align		4
.L_10:
        /*0018*/ 	.byte	0x04, 0x17
        /*001a*/ 	.short	(.L_12 - .L_11)
.L_11:
        /*001c*/ 	.word	0x00000000
        /*0020*/ 	.short	0x0018
        /*0022*/ 	.short	0x0078
        /*0024*/ 	.byte	0x00, 0xf4, 0x21, 0x00


	//----- nvinfo : EIATTR_KPARAM_INFO
	.align		4
.L_12:
        /*0028*/ 	.byte	0x04, 0x17
        /*002a*/ 	.short	(.L_14 - .L_13)
.L_13:
        /*002c*/ 	.word	0x00000000
        /*0030*/ 	.short	0x0017
        /*0032*/ 	.short	0x0070
        /*0034*/ 	.byte	0x00, 0xf0, 0x11, 0x00


	//----- nvinfo : EIATTR_KPARAM_INFO
	.align		4
.L_14:
        /*0038*/ 	.byte	0x04, 0x17
        /*003a*/ 	.short	(.L_16 - .L_15)
.L_15:
        /*003c*/ 	.word	0x00000000
        /*0040*/ 	.short	0x0016
        /*0042*/ 	.short	0x006c
        /*0044*/ 	.byte	0x00, 0xf0, 0x11, 0x00


	//----- nvinfo : EIATTR_KPARAM_INFO
	.align		4
.L_16:
        /*0048*/ 	.byte	0x04, 0x17
        /*004a*/ 	.short	(.L_18 - .L_17)
.L_17:
        /*004c*/ 	.word	0x00000000
        /*0050*/ 	.short	0x0015
        /*0052*/ 	.short	0x0068
        /*0054*/ 	.byte	0x00, 0xf0, 0x11, 0x00


	//----- nvinfo : EIATTR_KPARAM_INFO
	.align		4
.L_18:
        /*0058*/ 	.byte	0x04, 0x17
        /*005a*/ 	.short	(.L_20 - .L_19)
.L_19:
        /*005c*/ 	.word	0x00000000
        /*0060*/ 	.short	0x0014
        /*0062*/ 	.short	0x0064
        /*0064*/ 	.byte	0x00, 0xf0, 0x11, 0x00


	//----- nvinfo : EIATTR_KPARAM_INFO
	.align		4
.L_20:
        /*0068*/ 	.byte	0x04, 0x17
        /*006a*/ 	.short	(.L_22 - .L_21)
.L_21:
        /*006c*/ 	.word	0x00000000
        /*0070*/ 	.short	0x0013
        /*0072*/ 	.short	0x0060
        /*0074*/ 	.byte	0x00, 0xf0, 0x11, 0x00


	//----- nvinfo : EIATTR_KPARAM_INFO
	.align		4
.L_22:
        /*0078*/ 	.byte	0x04, 0x17
        /*007a*/ 	.short	(.L_24 - .L_23)
.L_23:
        /*007c*/ 	.word	0x00000000
        /*0080*/ 	.short	0x0012
        /*0082*/ 	.short	0x005c
        /*0084*/ 	.byte	0x00, 0xf0, 0x11, 0x00


	//----- nvinfo : EIATTR_KPARAM_INFO
	.align		4
.L_24:
        /*0088*/ 	.byte	0x04, 0x17
        /*008a*/ 	.short	(.L_26 - .L_25)
.L_25:
        /*008c*/ 	.word	0x00000000
        /*0090*/ 	.short	0x0011
        /*0092*/ 	.short	0x0058
        /*0094*/ 	.byte	0x00, 0xf0, 0x11, 0x00


	//----- nvinfo : EIATTR_KPARAM_INFO
	.align		4
.L_26:
        /*0098*/ 	.byte	0x04, 0x17
        /*009a*/ 	.short	(.L_28 - .L_27)
.L_27:
        /*009c*/ 	.word	0x00000000
        /*00a0*/ 	.short	0x0010
        /*00a2*/ 	.short	0x0054
        /*00a4*/ 	.byte	0x00, 0xf0, 0x11, 0x00


	//----- nvinfo : EIATTR_KPARAM_INFO
	.align		4
.L_28:
        /*00a8*/ 	.byte	0x04, 0x17
        /*00aa*/ 	.short	(.L_30 - .L_29)
.L_29:
        /*00ac*/ 	.word	0x00000000
        /*00b0*/ 	.short	0x000f
        /*00b2*/ 	.short	0x0050
        /*00b4*/ 	.byte	0x00, 0xf0, 0x11, 0x00


	//----- nvinfo : EIATTR_KPARAM_INFO
	.align		4
.L_30:
        /*00b8*/ 	.byte	0x04, 0x17
        /*00ba*/ 	.short	(.L_32 - .L_31)
.L_31:
        /*00bc*/ 	.word	0x00000000
        /*00c0*/ 	.short	0x000e
        /*00c2*/ 	.short	0x004c
        /*00c4*/ 	.byte	0x00, 0xf0, 0x11, 0x00


	//----- nvinfo : EIATTR_KPARAM_INFO
	.align		4
.L_32:
        /*00c8*/ 	.byte	0x04, 0x17
        /*00ca*/ 	.short	(.L_34 - .L_33)
.L_33:
        /*00cc*/ 	.word	0x00000000
        /*00d0*/ 	.short	0x000d
        /*00d2*/ 	.short	0x0048
        /*00d4*/ 	.byte	0x00, 0xf0, 0x11, 0x00


	//----- nvinfo : EIATTR_KPARAM_INFO
	.align		4
.L_34:
        /*00d8*/ 	.byte	0x04, 0x17
        /*00da*/ 	.short	(.L_36 - .L_35)
.L_35:
        /*00dc*/ 	.word	0x00000000
        /*00e0*/ 	.short	0x000c
        /*00e2*/ 	.short	0x0044
        /*00e4*/ 	.byte	0x00, 0xf0, 0x11, 0x00


	//----- nvinfo : EIATTR_KPARAM_INFO
	.align		4
.L_36:
        /*00e8*/ 	.byte	0x04, 0x17
        /*00ea*/ 	.short	(.L_38 - .L_37)
.L_37:
        /*00ec*/ 	.word	0x00000000
        /*00f0*/ 	.short	0x000b
        /*00f2*/ 	.short	0x0040
        /*00f4*/ 	.byte	0x00, 0xf0, 0x11, 0x00


	//----- nvinfo : EIATTR_KPARAM_INFO
	.align		4
.L_38:
        /*00f8*/ 	.byte	0x04, 0x17
        /*00fa*/ 	.short	(.L_40 - .L_39)
.L_39:
        /*00fc*/ 	.word	0x00000000
        /*0100*/ 	.short	0x000a
        /*0102*/ 	.short	0x003c
        /*0104*/ 	.byte	0x00, 0xf0, 0x11, 0x00


	//----- nvinfo : EIATTR_KPARAM_INFO
	.align		4
.L_40:
        /*0108*/ 	.byte	0x04, 0x17
        /*010a*/ 	.short	(.L_42 - .L_41)
.L_41:
        /*010c*/ 	.word	0x00000000
        /*0110*/ 	.short	0x0009
        /*0112*/ 	.short	0x0038
        /*0114*/ 	.byte	0x00, 0xf0, 0x11, 0x00


	//----- nvinfo : EIATTR_KPARAM_INFO
	.align		4
.L_42:
        /*0118*/ 	.byte	0x04, 0x17
        /*011a*/ 	.short	(.L_44 - .L_43)
.L_43:
        /*011c*/ 	.word	0x00000000
        /*0120*/ 	.short	0x0008
        /*0122*/ 	.short	0x0034
        /*0124*/ 	.byte	0x00, 0xf0, 0x11, 0x00


	//----- nvinfo : EIATTR_KPARAM_INFO
	.align		4
.L_44:
        /*0128*/ 	.byte	0x04, 0x17
        /*012a*/ 	.short	(.L_46 - .L_45)
.L_45:
        /*012c*/ 	.word	0x00000000
        /*0130*/ 	.short	0x0007
        /*0132*/ 	.short	0x0030
        /*0134*/ 	.byte	0x00, 0xf0, 0x11, 0x00


	//----- nvinfo : EIATTR_KPARAM_INFO
	.align		4
.L_46:
        /*0138*/ 	.byte	0x04, 0x17
        /*013a*/ 	.short	(.L_48 - .L_47)
.L_47:
        /*013c*/ 	.word	0x00000000
        /*0140*/ 	.short	0x0006
        /*0142*/ 	.short	0x002c
        /*0144*/ 	.byte	0x00, 0xf0, 0x11, 0x00


	//----- nvinfo : EIATTR_KPARAM_INFO
	.align		4
.L_48:
        /*0148*/ 	.byte	0x04, 0x17
        /*014a*/ 	.short	(.L_50 - .L_49)
.L_49:
        /*014c*/ 	.word	0x00000000
        /*0150*/ 	.short	0x0005
        /*0152*/ 	.short	0x0028
        /*0154*/ 	.byte	0x00, 0xf0, 0x11, 0x00


	//----- nvinfo : EIATTR_KPARAM_INFO
	.align		4
.L_50:
        /*0158*/ 	.byte	0x04, 0x17
        /*015a*/ 	.short	(.L_52 - .L_51)
.L_51:
        /*015c*/ 	.word	0x00000000
        /*0160*/ 	.short	0x0004
        /*0162*/ 	.short	0x0020
        /*0164*/ 	.byte	0x00, 0xf4, 0x21, 0x00


	//----- nvinfo : EIATTR_KPARAM_INFO
	.align		4
.L_52:
        /*0168*/ 	.byte	0x04, 0x17
        /*016a*/ 	.short	(.L_54 - .L_53)
.L_53:
        /*016c*/ 	.word	0x00000000
        /*0170*/ 	.short	0x0003
        /*0172*/ 	.short	0x0018
        /*0174*/ 	.byte	0x00, 0xf4, 0x21, 0x00


	//----- nvinfo : EIATTR_KPARAM_INFO
	.align		4
.L_54:
        /*0178*/ 	.byte	0x04, 0x17
        /*017a*/ 	.short	(.L_56 - .L_55)
.L_55:
        /*017c*/ 	.word	0x00000000
        /*0180*/ 	.short	0x0002
        /*0182*/ 	.short	0x0010
        /*0184*/ 	.byte	0x00, 0xf4, 0x21, 0x00


	//----- nvinfo : EIATTR_KPARAM_INFO
	.align		4
.L_56:
        /*0188*/ 	.byte	0x04, 0x17
        /*018a*/ 	.short	(.L_58 - .L_57)
.L_57:
        /*018c*/ 	.word	0x00000000
        /*0190*/ 	.short	0x0001
        /*0192*/ 	.short	0x0008
        /*0194*/ 	.byte	0x00, 0xf4, 0x21, 0x00


	//----- nvinfo : EIATTR_KPARAM_INFO
	.align		4
.L_58:
        /*0198*/ 	.byte	0x04, 0x17
        /*019a*/ 	.short	(.L_60 - .L_59)
.L_59:
        /*019c*/ 	.word	0x00000000
        /*01a0*/ 	.short	0x0000
        /*01a2*/ 	.short	0x0000
        /*01a4*/ 	.byte	0x00, 0xf4, 0x21, 0x00


	//----- nvinfo : EIATTR_SPARSE_MMA_MASK
	.align		4
.L_60:
        /*01a8*/ 	.byte	0x03, 0x50
        /*01aa*/ 	.short	0x0000


	//----- nvinfo : EIATTR_MAXREG_COUNT
	.align		4
        /*01ac*/ 	.byte	0x03, 0x1b
        /*01ae*/ 	.short	0x00ff


	//----- nvinfo : EIATTR_NUM_BARRIERS
	.align		4
        /*01b0*/ 	.byte	0x02, 0x4c
        /*01b2*/ 	.byte	0x01
	.zero		1


	//----- nvinfo : EIATTR_MERCURY_ISA_VERSION
	.align		4
        /*01b4*/ 	.byte	0x03, 0x5f
        /*01b6*/ 	.short	0x0101


	//----- nvinfo : EIATTR_COOP_GROUP_MASK_REGIDS
	.align		4
        /*01b8*/ 	.byte	0x04, 0x29
        /*01ba*/ 	.short	(.L_62 - .L_61)


	//   ....[0]....
.L_61:
        /*01bc*/ 	.word	0xffffffff


	//   ....[1]....
        /*01c0*/ 	.word	0xffffffff


	//   ....[2]....
        /*01c4*/ 	.word	0xffffffff


	//   ....[3]....
        /*01c8*/ 	.word	0xffffffff


	//   ....[4]....
        /*01cc*/ 	.word	0xffffffff


	//   ....[5]....
        /*01d0*/ 	.word	0xffffffff


	//   ....[6]....
        /*01d4*/ 	.word	0xffffffff


	//   ....[7]....
        /*01d8*/ 	.word	0xffffffff


	//   ....[8]....
        /*01dc*/ 	.word	0xffffffff


	//   ....[9]....
        /*01e0*/ 	.word	0xffffffff


	//   ....[10]....
        /*01e4*/ 	.word	0xffffffff


	//   ....[11]....
        /*01e8*/ 	.word	0xffffffff


	//   ....[12]....
        /*01ec*/ 	.word	0xffffffff


	//   ....[13]....
        /*01f0*/ 	.word	0xffffffff


	//   ....[14]....
        /*01f4*/ 	.word	0xffffffff


	//   ....[15]....
        /*01f8*/ 	.word	0xffffffff


	//----- nvinfo : EIATTR_COOP_GROUP_INSTR_OFFSETS
	.align		4
.L_62:
        /*01fc*/ 	.byte	0x04, 0x28
        /*01fe*/ 	.short	(.L_64 - .L_63)


	//   ....[0]....
.L_63:
        /*0200*/ 	.word	0x00002240


	//   ....[1]....
        /*0204*/ 	.word	0x00002260


	//   ....[2]....
        /*0208*/ 	.word	0x000024c0


	//   ....[3]....
        /*020c*/ 	.word	0x00002560


	//   ....[4]....
        /*0210*/ 	.word	0x00002d90


	//   ....[5]....
        /*0214*/ 	.word	0x00002dc0


	//   ....[6]....
        /*0218*/ 	.word	0x00002dd0


	//   ....[7]....
        /*021c*/ 	.word	0x00002de0


	//   ....[8]....
        /*0220*/ 	.word	0x00002df0


	//   ....[9]....
        /*0224*/ 	.word	0x00002e00


	//   ....[10]....
        /*0228*/ 	.word	0x00002e10


	//   ....[11]....
        /*022c*/ 	.word	0x00002e20


	//   ....[12]....
        /*0230*/ 	.word	0x000032f0


	//   ....[13]....
        /*0234*/ 	.word	0x00003300


	//   ....[14]....
        /*0238*/ 	.word	0x00003340


	//   ....[15]....
        /*023c*/ 	.word	0x00003350


	//----- nvinfo : EIATTR_EXIT_INSTR_OFFSETS
	.align		4
.L_64:
        /*0240*/ 	.byte	0x04, 0x1c
        /*0242*/ 	.short	(.L_66 - .L_65)


	//   ....[0]....
.L_65:
        /*0244*/ 	.word	0x000052a0


	//   ....[1]....
        /*0248*/ 	.word	0x000052d0


	//----- nvinfo : EIATTR_REQNTID
	.align		4
.L_66:
        /*024c*/ 	.byte	0x04, 0x10
        /*024e*/ 	.short	(.L_68 - .L_67)
.L_67:
        /*0250*/ 	.word	0x00000100
        /*0254*/ 	.word	0x00000001
        /*0258*/ 	.word	0x00000001


	//----- nvinfo : EIATTR_CBANK_PARAM_SIZE
	.align		4
.L_68:
        /*025c*/ 	.byte	0x03, 0x19
        /*025e*/ 	.short	0x0088


	//----- nvinfo : EIATTR_PARAM_CBANK
	.align		4
        /*0260*/ 	.byte	0x04, 0x0a
        /*0262*/ 	.short	(.L_70 - .L_69)
	.align		4
.L_69:
        /*0264*/ 	.word	index@(.nv.constant0.attn_fwd)
        /*0268*/ 	.short	0x0210
        /*026a*/ 	.short	0x0088


	//----- nvinfo : EIATTR_SW_WAR
	.align		4
.L_70:
        /*026c*/ 	.byte	0x04, 0x36
        /*026e*/ 	.short	(.L_72 - .L_71)
.L_71:
        /*0270*/ 	.word	0x00000008
.L_72:


//--------------------- .nv.callgraph             --------------------------
	.section	.nv.callgraph,"",@"SHT_CUDA_CALLGRAPH"
	.align	4
	.sectionentsize	8
	.align		4
        /*0000*/ 	.word	0x00000000
	.align		4
        /*0004*/ 	.word	0xffffffff
	.align		4
        /*0008*/ 	.word	0x00000000
	.align		4
        /*000c*/ 	.word	0xfffffffe
	.align		4
        /*0010*/ 	.word	0x00000000
	.align		4
        /*0014*/ 	.word	0xfffffffd
	.align		4
        /*0018*/ 	.word	0x00000000
	.align		4
        /*001c*/ 	.word	0xfffffffc


//--------------------- .nv.constant4             --------------------------
	.section	.nv.constant4,"a",@progbits
	.align	8
	.align		8
.nv.constant4:
        /*0000*/ 	.dword	_$_str


//--------------------- .text.attn_fwd            --------------------------
	.section	.text.attn_fwd,"ax",@progbits
	.align	128
        .global         attn_fwd
        .type           attn_fwd,@function
        .size           attn_fwd,(.L_x_3 - attn_fwd)
        .other          attn_fwd,@"STO_CUDA_ENTRY STV_DEFAULT"
attn_fwd:
.text.attn_fwd:
[----:B------:R-:W-:Y:S01]  /*0000*/  LDC R1, c[0x0][0x28] ;  /* 0x00000a00ff017b82 */ /* 0x000fe20000000800 */
[----:B------:R-:W0:Y:S07]  /*0010*/  S2R R0, SR_TID.X ;  /* 0x0000000000007919 */ /* 0x000e2e0000002100 */
[----:B------:R-:W1:Y:S01]  /*0020*/  LDC R50, c[0x0][0x248] ;  /* 0x00009200ff327b82 */ /* 0x000e620000000800 */
[----:B------:R-:W-:Y:S01]  /*0030*/  ULDC.64 UR4, c[0x0][0x240] ;  /* 0x0000900000047ab9 */ /* 0x000fe20000000a00 */
[----:B------:R-:W-:Y:S01]  /*0040*/  ULDC.64 UR16, c[0x0][0x208] ;  /* 0x0000820000107ab9 */ /* 0x000fe20000000a00 */
[----:B------:R-:W2:Y:S05]  /*0050*/  S2R R3, SR_CTAID.X ;  /* 0x0000000000037919 */ /* 0x000eaa0000002500 */
[----:B------:R-:W3:Y:S08]  /*0060*/  S2UR UR13, SR_CTAID.Y ;  /* 0x00000000000d79c3 */ /* 0x000ef00000002600 */
[----:B------:R-:W4:Y:S01]  /*0070*/  LDC.64 R46, c[0x0][0x210] ;  /* 0x00008400ff2e7b82 */ /* 0x000f220000000a00 */
[----:B0-----:R-:W-:Y:S01]  /*0080*/  SHF.R.U32.HI R5, RZ, 0x7, R0 ;  /* 0x00000007ff057819 */ /* 0x001fe20000011600 */
[----:B---3--:R-:W-:Y:S01]  /*0090*/  UIMAD UR4, UR13, UR4, URZ ;  /* 0x000000040d0472a4 */ /* 0x008fe2000f8e023f */
[----:B------:R-:W-:-:S02]  /*00a0*/  LOP3.LUT R18, R0, 0x7f, RZ, 0xc0, !PT ;  /* 0x0000007f00127812 */ /* 0x000fc400078ec0ff */
[----:B------:R-:W-:-:S03]  /*00b0*/  SGXT.U32 R5, R5, 0x1 ;  /* 0x000000010505781a */ /* 0x000fc60000000000 */
[----:B--2---:R-:W-:Y:S02]  /*00c0*/  IMAD R4, R3, 0x80, R18 ;  /* 0x0000008003047824 */ /* 0x004fe400078e0212 */
[----:B-1----:R-:W-:Y:S02]  /*00d0*/  IMAD R7, R5, R50, RZ ;  /* 0x0000003205077224 */ /* 0x002fe400078e02ff */
[----:B------:R-:W-:Y:S01]  /*00e0*/  IMAD R3, R4, UR5, RZ ;  /* 0x0000000504037c24 */ /* 0x000fe2000f8e02ff */
[----:B------:R-:W-:Y:S01]  /*00f0*/  USHF.R.S32.HI UR5, URZ, 0x1f, UR4 ;  /* 0x0000001f3f057899 */ /* 0x000fe20008011404 */
[----:B------:R-:W-:-:S03]  /*0100*/  IMAD R8, R50, 0x2, R7 ;  /* 0x0000000232087824 */ /* 0x000fc600078e0207 */
[----:B----4-:R-:W-:Y:S01]  /*0110*/  IADD3 R46, P0, P1, R3, UR4, R46 ;  /* 0x00000004032e7c10 */ /* 0x010fe2000f91e02e */
[----:B------:R-:W-:Y:S01]  /*0120*/  IMAD R9, R50, 0x2, R8 ;  /* 0x0000000232097824 */ /* 0x000fe200078e0208 */
[----:B------:R-:W-:-:S03]  /*0130*/  SHF.R.S32.HI R2, RZ, 0x1f, R3 ;  /* 0x0000001fff027819 */ /* 0x000fc60000011403 */
[----:B------:R-:W-:Y:S01]  /*0140*/  IMAD R11, R50, 0x2, R9 ;  /* 0x00000002320b7824 */ /* 0x000fe200078e0209 */
[----:B------:R-:W-:Y:S02]  /*0150*/  IADD3.X R48, R2, UR5, R47, P0, P1 ;  /* 0x0000000502307c10 */ /* 0x000fe400087e242f */
[CC--:B------:R-:W-:Y:S02]  /*0160*/  IADD3 R2, P0, R7.reuse, R46.reuse, RZ ;  /* 0x0000002e07027210 */ /* 0x0c0fe40007f1e0ff */
[----:B------:R-:W-:Y:S01]  /*0170*/  IADD3 R6, P1, R8, R46, RZ ;  /* 0x0000002e08067210 */ /* 0x000fe20007f3e0ff */
[----:B------:R-:W-:Y:S01]  /*0180*/  IMAD R13, R50, 0x2, R11 ;  /* 0x00000002320d7824 */ /* 0x000fe200078e020b */
[-C--:B------:R-:W-:Y:S02]  /*0190*/  LEA.HI.X.SX32 R3, R7, R48.reuse, 0x1, P0 ;  /* 0x0000003007037211 */ /* 0x080fe400000f0eff */
[----:B------:R-:W-:Y:S01]  /*01a0*/  LEA.HI.X.SX32 R7, R8, R48, 0x1, P1 ;  /* 0x0000003008077211 */ /* 0x000fe200008f0eff */
[C---:B------:R-:W-:Y:S01]  /*01b0*/  IMAD R15, R50.reuse, 0x2, R13 ;  /* 0x00000002320f7824 */ /* 0x040fe200078e020d */
[C---:B------:R-:W-:Y:S01]  /*01c0*/  IADD3 R8, P0, R9.reuse, R46, RZ ;  /* 0x0000002e09087210 */ /* 0x040fe20007f1e0ff */
[----:B------:R-:W2:Y:S02]  /*01d0*/  LDG.E.U8 R20, desc[UR16][R2.64] ;  /* 0x0000001002147981 */ /* 0x000ea4000c1e1100 */
[C---:B------:R-:W-:Y:S01]  /*01e0*/  IMAD R16, R50.reuse, 0x2, R15 ;  /* 0x0000000232107824 */ /* 0x040fe200078e020f */
[----:B------:R-:W-:Y:S01]  /*01f0*/  LEA.HI.X.SX32 R9, R9, R48, 0x1, P0 ;  /* 0x0000003009097211 */ /* 0x000fe200000f0eff */
[----:B------:R-:W3:Y:S01]  /*0200*/  LDG.E.U8 R21, desc[UR16][R6.64] ;  /* 0x0000001006157981 */ /* 0x000ee2000c1e1100 */
[----:B------:R-:W-:Y:S01]  /*0210*/  IADD3 R10, P0, R11, R46, RZ ;  /* 0x0000002e0b0a7210 */ /* 0x000fe20007f1e0ff */
[----:B------:R-:W-:-:S02]  /*0220*/  IMAD R17, R50, 0x2, R16 ;  /* 0x0000000232117824 */ /* 0x000fc400078e0210 */
[----:B------:R0:W4:Y:S01]  /*0230*/  LDG.E.U8 R22, desc[UR16][R8.64] ;  /* 0x0000001008167981 */ /* 0x000122000c1e1100 */
[----:B------:R-:W-:Y:S02]  /*0240*/  LEA.HI.X.SX32 R11, R11, R48, 0x1, P0 ;  /* 0x000000300b0b7211 */ /* 0x000fe400000f0eff */
[CC--:B------:R-:W-:Y:S02]  /*0250*/  IADD3 R12, P0, R13.reuse, R46.reuse, RZ ;  /* 0x0000002e0d0c7210 */ /* 0x0c0fe40007f1e0ff */
[----:B------:R-:W-:Y:S01]  /*0260*/  IADD3 R14, P1, R16, R46, RZ ;  /* 0x0000002e100e7210 */ /* 0x000fe20007f3e0ff */
[----:B------:R1:W5:Y:S01]  /*0270*/  LDG.E.U8 R23, desc[UR16][R10.64] ;  /* 0x000000100a177981 */ /* 0x000362000c1e1100 */
[----:B------:R-:W-:Y:S01]  /*0280*/  LEA.HI.X.SX32 R13, R13, R48, 0x1, P0 ;  /* 0x000000300d0d7211 */ /* 0x000fe200000f0eff */
[----:B0-----:R-:W-:Y:S01]  /*0290*/  IMAD R9, R50, 0x2, R17 ;  /* 0x0000000232097824 */ /* 0x001fe200078e0211 */
[----:B------:R-:W-:-:S03]  /*02a0*/  IADD3 R2, P0, R15, R46, RZ ;  /* 0x0000002e0f027210 */ /* 0x000fc60007f1e0ff */
[----:B------:R0:W5:Y:S01]  /*02b0*/  LDG.E.U8 R24, desc[UR16][R12.64] ;  /* 0x000000100c187981 */ /* 0x000162000c1e1100 */
[----:B-1----:R-:W-:Y:S01]  /*02c0*/  IMAD R11, R50, 0x2, R9 ;  /* 0x00000002320b7824 */ /* 0x002fe200078e0209 */
[-C--:B------:R-:W-:Y:S02]  /*02d0*/  LEA.HI.X.SX32 R3, R15, R48.reuse, 0x1, P0 ;  /* 0x000000300f037211 */ /* 0x080fe400000f0eff */
[----:B------:R-:W-:Y:S01]  /*02e0*/  LEA.HI.X.SX32 R15, R16, R48, 0x1, P1 ;  /* 0x00000030100f7211 */ /* 0x000fe200008f0eff */
[C---:B------:R-:W-:Y:S01]  /*02f0*/  IMAD R16, R50.reuse, 0x2, R11 ;  /* 0x0000000232107824 */ /* 0x040fe200078e020b */
[C---:B------:R-:W-:Y:S01]  /*0300*/  IADD3 R6, P0, R17.reuse, R46, RZ ;  /* 0x0000002e11067210 */ /* 0x040fe20007f1e0ff */
[----:B------:R-:W5:Y:S03]  /*0310*/  LDG.E.U8 R25, desc[UR16][R2.64] ;  /* 0x0000001002197981 */ /* 0x000f66000c1e1100 */
[----:B------:R-:W-:Y:S01]  /*0320*/  LEA.HI.X.SX32 R7, R17, R48, 0x1, P0 ;  /* 0x0000003011077211 */ /* 0x000fe200000f0eff */
[----:B------:R-:W-:Y:S01]  /*0330*/  IMAD R17, R50, 0x2, R16 ;  /* 0x0000000232117824 */ /* 0x000fe200078e0210 */
[C---:B------:R-:W-:Y:S01]  /*0340*/  IADD3 R8, P0, R9.reuse, R46, RZ ;  /* 0x0000002e09087210 */ /* 0x040fe20007f1e0ff */
[----:B------:R1:W5:Y:S03]  /*0350*/  LDG.E.U8 R26, desc[UR16][R14.64] ;  /* 0x000000100e1a7981 */ /* 0x000366000c1e1100 */
[----:B------:R-:W-:Y:S01]  /*0360*/  LEA.HI.X.SX32 R9, R9, R48, 0x1, P0 ;  /* 0x0000003009097211 */ /* 0x000fe200000f0eff */
[----:B------:R1:W5:Y:S01]  /*0370*/  LDG.E.U8 R27, desc[UR16][R6.64] ;  /* 0x00000010061b7981 */ /* 0x000362000c1e1100 */
[----:B------:R-:W-:-:S02]  /*0380*/  IADD3 R10, P0, R11, R46, RZ ;  /* 0x0000002e0b0a7210 */ /* 0x000fc40007f1e0ff */
[----:B0-----:R-:W-:Y:S01]  /*0390*/  IADD3 R12, P1, R16, R46, RZ ;  /* 0x0000002e100c7210 */ /* 0x001fe20007f3e0ff */
[----:B------:R0:W5:Y:S01]  /*03a0*/  LDG.E.U8 R28, desc[UR16][R8.64] ;  /* 0x00000010081c7981 */ /* 0x000162000c1e1100 */
[----:B-1----:R-:W-:Y:S01]  /*03b0*/  IMAD R14, R50, 0x2, R17 ;  /* 0x00000002320e7824 */ /* 0x002fe200078e0211 */
[----:B------:R-:W-:-:S03]  /*03c0*/  LEA.HI.X.SX32 R11, R11, R48, 0x1, P0 ;  /* 0x000000300b0b7211 */ /* 0x000fc600000f0eff */
[----:B------:R-:W-:Y:S01]  /*03d0*/  IMAD R15, R50, 0x2, R14 ;  /* 0x00000002320f7824 */ /* 0x000fe200078e020e */
[C---:B------:R-:W-:Y:S01]  /*03e0*/  IADD3 R2, P0, R17.reuse, R46, RZ ;  /* 0x0000002e11027210 */ /* 0x040fe20007f1e0ff */
[----:B------:R-:W5:Y:S01]  /*03f0*/  LDG.E.U8 R29, desc[UR16][R10.64] ;  /* 0x000000100a1d7981 */ /* 0x000f62000c1e1100 */
[-C--:B------:R-:W-:Y:S01]  /*0400*/  LEA.HI.X.SX32 R13, R16, R48.reuse, 0x1, P1 ;  /* 0x00000030100d7211 */ /* 0x080fe200008f0eff */
[----:B------:R-:W-:Y:S01]  /*0410*/  IMAD R16, R50, 0x2, R15 ;  /* 0x0000000232107824 */ /* 0x000fe200078e020f */
[----:B------:R-:W-:Y:S02]  /*0420*/  LEA.HI.X.SX32 R3, R17, R48, 0x1, P0 ;  /* 0x0000003011037211 */ /* 0x000fe400000f0eff */
[----:B------:R-:W-:Y:S01]  /*0430*/  IADD3 R6, P0, R14, R46, RZ ;  /* 0x0000002e0e067210 */ /* 0x000fe20007f1e0ff */
[----:B------:R-:W-:Y:S01]  /*0440*/  IMAD R17, R50, 0x2, R16 ;  /* 0x0000000232117824 */ /* 0x000fe200078e0210 */
[----:B------:R1:W5:Y:S02]  /*0450*/  LDG.E.U8 R30, desc[UR16][R12.64] ;  /* 0x000000100c1e7981 */ /* 0x000364000c1e1100 */
[----:B------:R-:W-:-:S02]  /*0460*/  LEA.HI.X.SX32 R7, R14, R48, 0x1, P0 ;  /* 0x000000300e077211 */ /* 0x000fc400000f0eff */
[CC--:B0-----:R-:W-:Y:S01]  /*0470*/  IADD3 R8, P0, R15.reuse, R46.reuse, RZ ;  /* 0x0000002e0f087210 */ /* 0x0c1fe20007f1e0ff */
[----:B------:R0:W5:Y:S01]  /*0480*/  LDG.E.U8 R31, desc[UR16][R2.64] ;  /* 0x00000010021f7981 */ /* 0x000162000c1e1100 */
[----:B------:R-:W-:Y:S01]  /*0490*/  IADD3 R14, P1, R16, R46, RZ ;  /* 0x0000002e100e7210 */ /* 0x000fe20007f3e0ff */
[C---:B-1----:R-:W-:Y:S01]  /*04a0*/  IMAD R12, R50.reuse, 0x2, R17 ;  /* 0x00000002320c7824 */ /* 0x042fe200078e0211 */
[----:B------:R-:W-:Y:S01]  /*04b0*/  LEA.HI.X.SX32 R9, R15, R48, 0x1, P0 ;  /* 0x000000300f097211 */ /* 0x000fe200000f0eff */
[----:B------:R1:W5:Y:S01]  /*04c0*/  LDG.E.U8 R32, desc[UR16][R6.64] ;  /* 0x0000001006207981 */ /* 0x000362000c1e1100 */
[C---:B------:R-:W-:Y:S01]  /*04d0*/  IADD3 R10, P0, R17.reuse, R46, RZ ;  /* 0x0000002e110a7210 */ /* 0x040fe20007f1e0ff */
[----:B------:R-:W-:Y:S01]  /*04e0*/  IMAD R13, R50, 0x2, R12 ;  /* 0x00000002320d7824 */ /* 0x000fe200078e020c */
[-C--:B------:R-:W-:Y:S01]  /*04f0*/  LEA.HI.X.SX32 R15, R16, R48.reuse, 0x1, P1 ;  /* 0x00000030100f7211 */ /* 0x080fe200008f0eff */
[----:B------:R-:W5:Y:S01]  /*0500*/  LDG.E.U8 R33, desc[UR16][R8.64] ;  /* 0x0000001008217981 */ /* 0x000f62000c1e1100 */
[----:B------:R-:W-:Y:S01]  /*0510*/  LEA.HI.X.SX32 R11, R17, R48, 0x1, P0 ;  /* 0x00000030110b7211 */ /* 0x000fe200000f0eff */
[----:B------:R-:W-:Y:S01]  /*0520*/  IMAD R16, R50, 0x2, R13 ;  /* 0x0000000232107824 */ /* 0x000fe200078e020d */
[----:B0-----:R-:W-:Y:S01]  /*0530*/  IADD3 R2, P0, R12, R46, RZ ;  /* 0x0000002e0c027210 */ /* 0x001fe20007f1e0ff */
[----:B------:R0:W5:Y:S02]  /*0540*/  LDG.E.U8 R34, desc[UR16][R14.64] ;  /* 0x000000100e227981 */ /* 0x000164000c1e1100 */
[----:B------:R-:W-:Y:S01]  /*0550*/  IMAD R17, R50, 0x2, R16 ;  /* 0x0000000232117824 */ /* 0x000fe200078e0210 */
[----:B------:R-:W-:Y:S01]  /*0560*/  LEA.HI.X.SX32 R3, R12, R48, 0x1, P0 ;  /* 0x000000300c037211 */ /* 0x000fe200000f0eff */
[----:B------:R0:W5:Y:S01]  /*0570*/  LDG.E.U8 R35, desc[UR16][R10.64] ;  /* 0x000000100a237981 */ /* 0x000162000c1e1100 */
[----:B-1----:R-:W-:-:S02]  /*0580*/  IADD3 R6, P0, R13, R46, RZ ;  /* 0x0000002e0d067210 */ /* 0x002fc40007f1e0ff */
[----:B------:R-:W-:Y:S01]  /*0590*/  IADD3 R12, P1, R16, R46, RZ ;  /* 0x0000002e100c7210 */ /* 0x000fe20007f3e0ff */
[----:B------:R1:W5:Y:S01]  /*05a0*/  LDG.E.U8 R36, desc[UR16][R2.64] ;  /* 0x0000001002247981 */ /* 0x000362000c1e1100 */
[C---:B0-----:R-:W-:Y:S01]  /*05b0*/  IMAD R14, R50.reuse, 0x2, R17 ;  /* 0x00000002320e7824 */ /* 0x041fe200078e0211 */
[----:B------:R-:W-:Y:S02]  /*05c0*/  LEA.HI.X.SX32 R7, R13, R48, 0x1, P0 ;  /* 0x000000300d077211 */ /* 0x000fe400000f0eff */
[C---:B------:R-:W-:Y:S01]  /*05d0*/  IADD3 R8, P0, R17.reuse, R46, RZ ;  /* 0x0000002e11087210 */ /* 0x040fe20007f1e0ff */
[----:B------:R-:W-:Y:S01]  /*05e0*/  IMAD R15, R50, 0x2, R14 ;  /* 0x00000002320f7824 */ /* 0x000fe200078e020e */
[-C--:B------:R-:W-:Y:S01]  /*05f0*/  LEA.HI.X.SX32 R13, R16, R48.reuse, 0x1, P1 ;  /* 0x00000030100d7211 */ /* 0x080fe200008f0eff */
[----:B------:R-:W5:Y:S01]  /*0600*/  LDG.E.U8 R37, desc[UR16][R6.64] ;  /* 0x0000001006257981 */ /* 0x000f62000c1e1100 */
[----:B------:R-:W-:Y:S01]  /*0610*/  LEA.HI.X.SX32 R9, R17, R48, 0x1, P0 ;  /* 0x0000003011097211 */ /* 0x000fe200000f0eff */
[----:B------:R-:W-:Y:S01]  /*0620*/  IMAD R16, R50, 0x2, R15 ;  /* 0x0000000232107824 */ /* 0x000fe200078e020f */
[----:B------:R-:W-:Y:S01]  /*0630*/  IADD3 R10, P0, R14, R46, RZ ;  /* 0x0000002e0e0a7210 */ /* 0x000fe20007f1e0ff */
        /* <DEDUP_REMOVED lines=20> */
[----:B-1----:R-:W-:Y:S01]  /*0780*/  IADD3 R10, P0, R13, R46, RZ ;  /* 0x0000002e0d0a7210 */ /* 0x002fe20007f1e0ff */
[----:B0-----:R-:W-:-:S03]  /*0790*/  IMAD R15, R50, 0x2, R17 ;  /* 0x00000002320f7824 */ /* 0x001fc600078e0211 */
[----:B------:R-:W-:Y:S01]  /*07a0*/  LEA.HI.X.SX32 R11, R13, R48, 0x1, P0 ;  /* 0x000000300d0b7211 */ /* 0x000fe200000f0eff */
[----:B------:R0:W5:Y:S01]  /*07b0*/  LDG.E.U8 R44, desc[UR16][R8.64] ;  /* 0x00000010082c7981 */ /* 0x000162000c1e1100 */
[CC--:B------:R-:W-:Y:S01]  /*07c0*/  IADD3 R2, P0, R17.reuse, R46.reuse, RZ ;  /* 0x0000002e11027210 */ /* 0x0c0fe20007f1e0ff */
[----:B------:R-:W-:Y:S01]  /*07d0*/  IMAD R6, R50, 0x2, R15 ;  /* 0x0000000232067824 */ /* 0x000fe200078e020f */
[----:B------:R-:W-:Y:S01]  /*07e0*/  IADD3 R12, P1, R16, R46, RZ ;  /* 0x0000002e100c7210 */ /* 0x000fe20007f3e0ff */
[----:B------:R1:W5:Y:S01]  /*07f0*/  LDG.E.U8 R45, desc[UR16][R10.64] ;  /* 0x000000100a2d7981 */ /* 0x000362000c1e1100 */
[----:B------:R-:W-:Y:S01]  /*0800*/  LEA.HI.X.SX32 R3, R17, R48, 0x1, P0 ;  /* 0x0000003011037211 */ /* 0x000fe200000f0eff */
[----:B------:R-:W-:Y:S01]  /*0810*/  IMAD R7, R50, 0x2, R6 ;  /* 0x0000000232077824 */ /* 0x000fe200078e0206 */
[----:B------:R-:W-:-:S03]  /*0820*/  IADD3 R14, P0, R15, R46, RZ ;  /* 0x0000002e0f0e7210 */ /* 0x000fc60007f1e0ff */
[----:B------:R-:W-:Y:S01]  /*0830*/  IMAD R19, R50, 0x2, R7 ;  /* 0x0000000232137824 */ /* 0x000fe200078e0207 */
[----:B------:R-:W-:Y:S01]  /*0840*/  LEA.HI.X.SX32 R15, R15, R48, 0x1, P0 ;  /* 0x000000300f0f7211 */ /* 0x000fe200000f0eff */
[----:B------:R1:W5:Y:S01]  /*0850*/  LDG.E.U8 R2, desc[UR16][R2.64] ;  /* 0x0000001002027981 */ /* 0x000362000c1e1100 */
[----:B0-----:R-:W-:Y:S02]  /*0860*/  IADD3 R8, P0, R6, R46, RZ ;  /* 0x0000002e06087210 */ /* 0x001fe40007f1e0ff */
[-C--:B------:R-:W-:Y:S01]  /*0870*/  LEA.HI.X.SX32 R13, R16, R48.reuse, 0x1, P1 ;  /* 0x00000030100d7211 */ /* 0x080fe200008f0eff */
[----:B------:R-:W5:Y:S01]  /*0880*/  LDG.E.U8 R14, desc[UR16][R14.64] ;  /* 0x000000100e0e7981 */ /* 0x000f62000c1e1100 */
[----:B------:R-:W-:Y:S02]  /*0890*/  LEA.HI.X.SX32 R9, R6, R48, 0x1, P0 ;  /* 0x0000003006097211 */ /* 0x000fe400000f0eff */
[-C--:B------:R-:W-:Y:S01]  /*08a0*/  IADD3 R16, P1, R7, R46.reuse, RZ ;  /* 0x0000002e07107210 */ /* 0x080fe20007f3e0ff */
[----:B------:R-:W5:Y:S01]  /*08b0*/  LDG.E.U8 R12, desc[UR16][R12.64] ;  /* 0x000000100c0c7981 */ /* 0x000f62000c1e1100 */
[----:B-1----:R-:W-:-:S02]  /*08c0*/  IADD3 R10, P0, R19, R46, RZ ;  /* 0x0000002e130a7210 */ /* 0x002fc40007f1e0ff */
[-C--:B------:R-:W-:Y:S01]  /*08d0*/  LEA.HI.X.SX32 R17, R7, R48.reuse, 0x1, P1 ;  /* 0x0000003007117211 */ /* 0x080fe200008f0eff */
[----:B------:R0:W5:Y:S01]  /*08e0*/  LDG.E.U8 R8, desc[UR16][R8.64] ;  /* 0x0000001008087981 */ /* 0x000162000c1e1100 */
[----:B------:R-:W-:Y:S01]  /*08f0*/  LEA.HI.X.SX32 R11, R19, R48, 0x1, P0 ;  /* 0x00000030130b7211 */ /* 0x000fe200000f0eff */
[----:B------:R-:W1:Y:S02]  /*0900*/  S2UR UR12, SR_CgaCtaId ;  /* 0x00000000000c79c3 */ /* 0x000e640000008800 */
[----:B------:R-:W5:Y:S04]  /*0910*/  LDG.E.U8 R16, desc[UR16][R16.64] ;  /* 0x0000001010107981 */ /* 0x000f68000c1e1100 */
[----:B------:R0:W5:Y:S02]  /*0920*/  LDG.E.U8 R10, desc[UR16][R10.64] ;  /* 0x000000100a0a7981 */ /* 0x000164000c1e1100 */
[----:B------:R-:W0:Y:S01]  /*0930*/  LDC R7, c[0x0][0x280] ;  /* 0x0000a000ff077b82 */ /* 0x000e220000000800 */
[----:B------:R-:W-:-:S05]  /*0940*/  IMAD.SHL.U32 R6, R0, 0x8, RZ ;  /* 0x0000000800067824 */ /* 0x000fca00078e00ff */
[----:B------:R-:W-:Y:S01]  /*0950*/  LOP3.LUT R3, R6, 0x30, RZ, 0xc0, !PT ;  /* 0x0000003006037812 */ /* 0x000fe200078ec0ff */
[----:B------:R-:W-:-:S04]  /*0960*/  UMOV UR4, 0x400 ;  /* 0x0000040000047882 */ /* 0x000fc80000000000 */
[----:B------:R-:W-:Y:S01]  /*0970*/  IMAD R18, R18, 0x40, R3 ;  /* 0x0000004012127824 */ /* 0x000fe200078e0203 */
[----:B-1----:R-:W-:-:S04]  /*0980*/  ULEA UR12, UR12, UR4, 0x18 ;  /* 0x000000040c0c7291 */ /* 0x002fc8000f8ec03f */
[----:B------:R-:W-:Y:S02]  /*0990*/  LOP3.LUT R18, R18, R5, RZ, 0xfc, !PT ;  /* 0x0000000512127212 */ /* 0x000fe400078efcff */
[----:B0-----:R-:W-:Y:S02]  /*09a0*/  ISETP.GE.AND P1, PT, R7, 0x1, PT ;  /* 0x000000010700780c */ /* 0x001fe40003f26270 */
[C---:B------:R-:W-:Y:S02]  /*09b0*/  LOP3.LUT R3, R18.reuse, 0x10, RZ, 0x3c, !PT ;  /* 0x0000001012037812 */ /* 0x040fe400078e3cff */
[C---:B------:R-:W-:Y:S02]  /*09c0*/  LOP3.LUT R9, R18.reuse, 0x20, RZ, 0x3c, !PT ;  /* 0x0000002012097812 */ /* 0x040fe400078e3cff */
[----:B------:R-:W-:Y:S01]  /*09d0*/  LOP3.LUT R11, R18, 0x30, RZ, 0x3c, !PT ;  /* 0x00000030120b7812 */ /* 0x000fe200078e3cff */
[----:B------:R-:W-:Y:S01]  /*09e0*/  IMAD.MOV.U32 R54, RZ, RZ, -0x800000 ;  /* 0xff800000ff367424 */ /* 0x000fe200078e00ff */
[----:B------:R-:W-:Y:S01]  /*09f0*/  CS2R R56, SRZ ;  /* 0x0000000000387805 */ /* 0x000fe2000001ff00 */
[----:B------:R-:W-:Y:S01]  /*0a00*/  IMAD.MOV.U32 R123, RZ, RZ, 0x3f800000 ;  /* 0x3f800000ff7b7424 */ /* 0x000fe200078e00ff */
[----:B------:R-:W-:Y:S01]  /*0a10*/  CS2R R58, SRZ ;  /* 0x00000000003a7805 */ /* 0x000fe2000001ff00 */
[----:B------:R-:W-:Y:S01]  /*0a20*/  IMAD.MOV.U32 R124, RZ, RZ, 0x3f800000 ;  /* 0x3f800000ff7c7424 */ /* 0x000fe200078e00ff */
[----:B------:R-:W-:Y:S01]  /*0a30*/  CS2R R60, SRZ ;  /* 0x00000000003c7805 */ /* 0x000fe2000001ff00 */
[----:B------:R-:W-:Y:S01]  /*0a40*/  IMAD.MOV.U32 R139, RZ, RZ, -0x800000 ;  /* 0xff800000ff8b7424 */ /* 0x000fe200078e00ff */
[----:B------:R-:W-:-:S02]  /*0a50*/  CS2R R62, SRZ ;  /* 0x00000000003e7805 */ /* 0x000fc4000001ff00 */
[----:B------:R-:W-:Y:S02]  /*0a60*/  CS2R R64, SRZ ;  /* 0x0000000000407805 */ /* 0x000fe4000001ff00 */
[----:B------:R-:W-:Y:S02]  /*0a70*/  CS2R R66, SRZ ;  /* 0x0000000000427805 */ /* 0x000fe4000001ff00 */
[----:B------:R-:W-:Y:S02]  /*0a80*/  CS2R R68, SRZ ;  /* 0x0000000000447805 */ /* 0x000fe4000001ff00 */
[----:B------:R-:W-:Y:S02]  /*0a90*/  CS2R R70, SRZ ;  /* 0x0000000000467805 */ /* 0x000fe4000001ff00 */
[----:B------:R-:W-:Y:S02]  /*0aa0*/  CS2R R72, SRZ ;  /* 0x0000000000487805 */ /* 0x000fe4000001ff00 */
[----:B------:R-:W-:-:S02]  /*0ab0*/  CS2R R74, SRZ ;  /* 0x00000000004a7805 */ /* 0x000fc4000001ff00 */
[----:B------:R-:W-:Y:S02]  /*0ac0*/  CS2R R76, SRZ ;  /* 0x00000000004c7805 */ /* 0x000fe4000001ff00 */
[----:B------:R-:W-:Y:S02]  /*0ad0*/  CS2R R78, SRZ ;  /* 0x00000000004e7805 */ /* 0x000fe4000001ff00 */
[----:B------:R-:W-:Y:S02]  /*0ae0*/  CS2R R80, SRZ ;  /* 0x0000000000507805 */ /* 0x000fe4000001ff00 */
[----:B------:R-:W-:Y:S02]  /*0af0*/  CS2R R82, SRZ ;  /* 0x0000000000527805 */ /* 0x000fe4000001ff00 */
[----:B------:R-:W-:Y:S02]  /*0b00*/  CS2R R84, SRZ ;  /* 0x0000000000547805 */ /* 0x000fe4000001ff00 */
[----:B------:R-:W-:-:S02]  /*0b10*/  CS2R R86, SRZ ;  /* 0x0000000000567805 */ /* 0x000fc4000001ff00 */
[----:B------:R-:W-:Y:S01]  /*0b20*/  LOP3.LUT P0, RZ, R0, 0x80, RZ, 0xc0, !PT ;  /* 0x0000008000ff7812 */ /* 0x000fe2000780c0ff */
[----:B--2---:R0:W-:Y:S04]  /*0b30*/  STS.U8 [R18+UR12], R20 ;  /* 0x0000001412007988 */ /* 0x0041e8000800000c */
[----:B---3--:R0:W-:Y:S04]  /*0b40*/  STS.U8 [R18+UR12+0x2], R21 ;  /* 0x0000021512007988 */ /* 0x0081e8000800000c */
[----:B----4-:R0:W-:Y:S04]  /*0b50*/  STS.U8 [R18+UR12+0x4], R22 ;  /* 0x0000041612007988 */ /* 0x0101e8000800000c */
[----:B-----5:R0:W-:Y:S04]  /*0b60*/  STS.U8 [R18+UR12+0x6], R23 ;  /* 0x0000061712007988 */ /* 0x0201e8000800000c */
[----:B------:R0:W-:Y:S04]  /*0b70*/  STS.U8 [R18+UR12+0x8], R24 ;  /* 0x0000081812007988 */ /* 0x0001e8000800000c */
[----:B------:R0:W-:Y:S04]  /*0b80*/  STS.U8 [R18+UR12+0xa], R25 ;  /* 0x00000a1912007988 */ /* 0x0001e8000800000c */
[----:B------:R0:W-:Y:S04]  /*0b90*/  STS.U8 [R18+UR12+0xc], R26 ;  /* 0x00000c1a12007988 */ /* 0x0001e8000800000c */
[----:B------:R0:W-:Y:S04]  /*0ba0*/  STS.U8 [R18+UR12+0xe], R27 ;  /* 0x00000e1b12007988 */ /* 0x0001e8000800000c */
[----:B------:R0:W-:Y:S04]  /*0bb0*/  STS.U8 [R3+UR12], R28 ;  /* 0x0000001c03007988 */ /* 0x0001e8000800000c */
[----:B------:R0:W-:Y:S04]  /*0bc0*/  STS.U8 [R3+UR12+0x2], R29 ;  /* 0x0000021d03007988 */ /* 0x0001e8000800000c */
[----:B------:R0:W-:Y:S04]  /*0bd0*/  STS.U8 [R3+UR12+0x4], R30 ;  /* 0x0000041e03007988 */ /* 0x0001e8000800000c */
[----:B------:R0:W-:Y:S04]  /*0be0*/  STS.U8 [R3+UR12+0x6], R31 ;  /* 0x0000061f03007988 */ /* 0x0001e8000800000c */
        /* <DEDUP_REMOVED lines=19> */
[----:B------:R0:W-:Y:S01]  /*0d20*/  STS.U8 [R11+UR12+0xe], R10 ;  /* 0x00000e0a0b007988 */ /* 0x0001e2000800000c */
[----:B------:R-:W-:Y:S05]  /*0d30*/  @!P1 BRA `(.L_x_0) ;  /* 0x0000002400b49947 */ /* 0x000fea0003800000 */
[----:B0-----:R-:W0:Y:S01]  /*0d40*/  LDC.64 R2, c[0x0][0x250] ;  /* 0x00009400ff027b82 */ /* 0x001e220000000a00 */
[C---:B------:R-:W-:Y:S01]  /*0d50*/  LOP3.LUT R8, R0.reuse, 0x1, RZ, 0xc0, !PT ;  /* 0x0000000100087812 */ /* 0x040fe200078ec0ff */
[----:B------:R-:W-:Y:S01]  /*0d60*/  ULDC UR4, c[0x0][0x258] ;  /* 0x0000960000047ab9 */ /* 0x000fe20000000800 */
[C---:B------:R-:W-:Y:S01]  /*0d70*/  LOP3.LUT R11, R0.reuse, 0x1c, RZ, 0xc0, !PT ;  /* 0x0000001c000b7812 */ /* 0x040fe200078ec0ff */
[----:B------:R-:W-:Y:S01]  /*0d80*/  ULDC.64 UR14, c[0x0][0x260] ;  /* 0x00009800000e7ab9 */ /* 0x000fe20000000a00 */
[----:B------:R-:W-:Y:S01]  /*0d90*/  LOP3.LUT R9, R0, 0x3f, RZ, 0xc0, !PT ;  /* 0x0000003f00097812 */ /* 0x000fe200078ec0ff */
[----:B------:R-:W-:Y:S01]  /*0da0*/  IMAD.MOV.U32 R129, RZ, RZ, 0x5410 ;  /* 0x00005410ff817424 */ /* 0x000fe200078e00ff */
[--C-:B------:R-:W-:Y:S01]  /*0db0*/  SHF.R.U32.HI R12, RZ, 0x5, R0.reuse ;  /* 0x00000005ff0c7819 */ /* 0x100fe20000011600 */
[----:B------:R-:W-:Y:S01]  /*0dc0*/  IMAD R13, R8, 0x2, R11 ;  /* 0x00000002080d7824 */ /* 0x000fe200078e020b */
[----:B------:R-:W-:Y:S01]  /*0dd0*/  SHF.R.U32.HI R8, RZ, 0x1, R0 ;  /* 0x00000001ff087819 */ /* 0x000fe20000011600 */
[C---:B------:R-:W-:Y:S01]  /*0de0*/  IMAD R11, R9.reuse, UR4, RZ ;  /* 0x00000004090b7c24 */ /* 0x040fe2000f8e02ff */
[----:B------:R-:W-:Y:S01]  /*0df0*/  ULDC.64 UR4, c[0x0][0x218] ;  /* 0x0000860000047ab9 */ /* 0x000fe20000000a00 */
[----:B------:R-:W1:Y:S01]  /*0e00*/  LDC R121, c[0x0][0x268] ;  /* 0x00009a00ff797b82 */ /* 0x000e620000000800 */
[----:B------:R-:W-:Y:S01]  /*0e10*/  SGXT.U32 R8, R8, 0x1 ;  /* 0x000000010808781a */ /* 0x000fe20000000000 */
[----:B------:R-:W-:Y:S01]  /*0e20*/  IMAD R9, R9, UR15, RZ ;  /* 0x0000000f09097c24 */ /* 0x000fe2000f8e02ff */
[----:B------:R-:W-:Y:S01]  /*0e30*/  R2UR UR18, R12 ;  /* 0x000000000c1272ca */ /* 0x000fe200000e0000 */
[----:B------:R-:W-:Y:S01]  /*0e40*/  IMAD.MOV.U32 R128, RZ, RZ, 0x7632 ;  /* 0x00007632ff807424 */ /* 0x000fe200078e00ff */
[----:B------:R-:W-:Y:S01]  /*0e50*/  SHF.R.S32.HI R15, RZ, 0x1f, R11 ;  /* 0x0000001fff0f7819 */ /* 0x000fe2000001140b */
[----:B------:R-:W-:Y:S01]  /*0e60*/  IMAD.MOV.U32 R123, RZ, RZ, 0x3f800000 ;  /* 0x3f800000ff7b7424 */ /* 0x000fe200078e00ff */
[C---:B------:R-:W-:Y:S01]  /*0e70*/  LEA.HI R24, R0.reuse, 0xc, RZ, 0x1a ;  /* 0x0000000c00187811 */ /* 0x040fe200078fd0ff */
[----:B------:R-:W2:Y:S01]  /*0e80*/  LDC.64 R32, c[0x0][0x220] ;  /* 0x00008800ff207b82 */ /* 0x000ea20000000a00 */
[C---:B------:R-:W-:Y:S01]  /*0e90*/  LEA.HI R26, R0.reuse, 0x1c, RZ, 0x1a ;  /* 0x0000001c001a7811 */ /* 0x040fe200078fd0ff */
[----:B------:R-:W-:Y:S01]  /*0ea0*/  IMAD.MOV.U32 R125, RZ, RZ, -0x800000 ;  /* 0xff800000ff7d7424 */ /* 0x000fe200078e00ff */
[----:B------:R-:W-:Y:S01]  /*0eb0*/  LEA.HI R28, R0, 0x2c, RZ, 0x1a ;  /* 0x0000002c001c7811 */ /* 0x000fe200078fd0ff */
[----:B0-----:R-:W-:Y:S01]  /*0ec0*/  IMAD R2, R2, UR13, RZ ;  /* 0x0000000d02027c24 */ /* 0x001fe2000f8e02ff */
[----:B------:R-:W-:Y:S01]  /*0ed0*/  SHF.R.S32.HI R38, RZ, 0x1f, R9 ;  /* 0x0000001fff267819 */ /* 0x000fe20000011409 */
[-C--:B------:R-:W-:Y:S01]  /*0ee0*/  IMAD R18, R24, R3.reuse, RZ ;  /* 0x0000000318127224 */ /* 0x080fe200078e02ff */
[----:B------:R-:W-:Y:S01]  /*0ef0*/  LEA.HI R30, R0, 0x3c, RZ, 0x1a ;  /* 0x0000003c001e7811 */ /* 0x000fe200078fd0ff */
[-C--:B------:R-:W-:Y:S01]  /*0f00*/  IMAD R90, R26, R3.reuse, RZ ;  /* 0x000000031a5a7224 */ /* 0x080fe200078e02ff */
[--C-:B------:R-:W-:Y:S01]  /*0f10*/  IADD3 R99, P1, P2, R11, UR4, R2.reuse ;  /* 0x000000040b637c10 */ /* 0x100fe2000fa3e002 */
[----:B------:R-:W-:Y:S01]  /*0f20*/  UIMAD UR4, UR13, UR14, URZ ;  /* 0x0000000e0d0472a4 */ /* 0x000fe2000f8e023f */
[----:B------:R-:W-:Y:S01]  /*0f30*/  SHF.R.S32.HI R10, RZ, 0x1f, R2 ;  /* 0x0000001fff0a7819 */ /* 0x000fe20000011402 */
[-C--:B------:R-:W-:Y:S01]  /*0f40*/  IMAD R94, R28, R3.reuse, RZ ;  /* 0x000000031c5e7224 */ /* 0x080fe200078e02ff */
[----:B------:R-:W-:Y:S01]  /*0f50*/  LOP3.LUT R2, R13, R8, RZ, 0xfc, !PT ;  /* 0x000000080d027212 */ /* 0x000fe200078efcff */
[----:B------:R-:W-:Y:S01]  /*0f60*/  IMAD R100, R30, R3, RZ ;  /* 0x000000031e647224 */ /* 0x000fe200078e02ff */
[----:B------:R-:W-:Y:S01]  /*0f70*/  SHF.R.U32.HI R8, RZ, 0x6, R0 ;  /* 0x00000006ff087819 */ /* 0x000fe20000011600 */
[-C--:B-1----:R-:W-:Y:S01]  /*0f80*/  IMAD R24, R24, R121.reuse, RZ ;  /* 0x0000007918187224 */ /* 0x082fe200078e02ff */
[----:B------:R-:W-:Y:S01]  /*0f90*/  IADD3.X R25, R15, UR5, R10, P1, P2 ;  /* 0x000000050f197c10 */ /* 0x000fe20008fe440a */
[----:B------:R-:W-:Y:S01]  /*0fa0*/  USHF.R.S32.HI UR5, URZ, 0x1f, UR4 ;  /* 0x0000001f3f057899 */ /* 0x000fe20008011404 */
[----:B------:R-:W-:Y:S01]  /*0fb0*/  SGXT.U32 R8, R8, 0x2 ;  /* 0x000000020808781a */ /* 0x000fe20000000000 */
[----:B------:R-:W-:Y:S01]  /*0fc0*/  IMAD R26, R26, R121, RZ ;  /* 0x000000791a1a7224 */ /* 0x000fe200078e02ff */
[----:B------:R-:W-:Y:S01]  /*0fd0*/  IADD3 R10, P4, R90, R99, RZ ;  /* 0x000000635a0a7210 */ /* 0x000fe20007f9e0ff */
[----:B------:R-:W-:Y:S01]  /*0fe0*/  IMAD R28, R28, R121, RZ ;  /* 0x000000791c1c7224 */ /* 0x000fe200078e02ff */
[----:B------:R-:W-:Y:S01]  /*0ff0*/  CS2R R56, SRZ ;  /* 0x0000000000387805 */ /* 0x000fe2000001ff00 */
[C---:B------:R-:W-:Y:S01]  /*1000*/  IMAD R12, R8.reuse, R3, RZ ;  /* 0x00000003080c7224 */ /* 0x040fe200078e02ff */
[----:B--2---:R-:W-:Y:S01]  /*1010*/  IADD3 R115, P1, P2, R9, UR4, R32 ;  /* 0x0000000409737c10 */ /* 0x004fe2000fa3e020 */
[----:B------:R-:W-:Y:S01]  /*1020*/  IMAD R104, R8, R121, RZ ;  /* 0x0000007908687224 */ /* 0x000fe200078e02ff */
[-C--:B------:R-:W-:Y:S01]  /*1030*/  IADD3 R9, P6, R18, R99.reuse, RZ ;  /* 0x0000006312097210 */ /* 0x080fe20007fde0ff */
[----:B------:R-:W-:Y:S01]  /*1040*/  IMAD R14, R3, 0x4, R12 ;  /* 0x00000004030e7824 */ /* 0x000fe200078e020c */
[----:B------:R-:W-:Y:S01]  /*1050*/  IADD3 R8, P5, R12, R99, RZ ;  /* 0x000000630c087210 */ /* 0x000fe20007fbe0ff */
[----:B------:R-:W-:Y:S01]  /*1060*/  IMAD R109, R121, 0x4, R104 ;  /* 0x00000004796d7824 */ /* 0x000fe200078e0268 */
[-C--:B------:R-:W-:Y:S01]  /*1070*/  LEA.HI.X.SX32 R18, R18, R25.reuse, 0x1, P6 ;  /* 0x0000001912127211 */ /* 0x080fe200030f0eff */
[----:B------:R-:W-:Y:S01]  /*1080*/  IMAD R16, R3, 0x4, R14 ;  /* 0x0000000403107824 */ /* 0x000fe200078e020e */
[----:B------:R-:W-:Y:S01]  /*1090*/  LEA.HI.X.SX32 R13, R12, R25, 0x1, P5 ;  /* 0x000000190c0d7211 */ /* 0x000fe200028f0eff */
[----:B------:R-:W-:Y:S01]  /*10a0*/  IMAD R110, R121, 0x4, R109 ;  /* 0x00000004796e7824 */ /* 0x000fe200078e026d */
        /* <DEDUP_REMOVED lines=32> */
[-C--:B------:R-:W-:Y:S01]  /*12b0*/  LEA.HI.X.SX32 R94, R94, R25.reuse, 0x1, P3 ;  /* 0x000000195e5e7211 */ /* 0x080fe200018f0eff */
[----:B------:R-:W-:Y:S01]  /*12c0*/  IMAD R103, R3, 0x4, R102 ;  /* 0x0000000403677824 */ /* 0x000fe200078e0266 */
[----:B------:R-:W-:Y:S01]  /*12d0*/  LEA.HI.X.SX32 R95, R34, R25, 0x1, P4 ;  /* 0x00000019225f7211 */ /* 0x000fe200020f0eff */
[----:B------:R-:W-:Y:S01]  /*12e0*/  IMAD R30, R30, R121, RZ ;  /* 0x000000791e1e7224 */ /* 0x000fe200078e02ff */
[----:B------:R-:W-:Y:S01]  /*12f0*/  IADD3 R23, P6, R100, R99, RZ ;  /* 0x0000006364177210 */ /* 0x000fe20007fde0ff */
[----:B------:R-:W-:Y:S01]  /*1300*/  IMAD R121, R121, 0x4, R119 ;  /* 0x0000000479797824 */ /* 0x000fe200078e0277 */
[----:B------:R-:W-:Y:S01]  /*1310*/  LEA.HI.X.SX32 R96, R96, R25, 0x1, P5 ;  /* 0x0000001960607211 */ /* 0x000fe200028f0eff */
[----:B------:R-:W-:Y:S01]  /*1320*/  IMAD.MOV.U32 R122, RZ, RZ, RZ ;  /* 0x000000ffff7a7224 */ /* 0x000fe200078e00ff */
[-C--:B------:R-:W-:Y:S01]  /*1330*/  IADD3 R97, P3, R36, R99.reuse, RZ ;  /* 0x0000006324617210 */ /* 0x080fe20007f7e0ff */
[----:B------:R-:W-:Y:S01]  /*1340*/  IMAD.MOV.U32 R120, RZ, RZ, -0x800000 ;  /* 0xff800000ff787424 */ /* 0x000fe200078e00ff */
[-C--:B------:R-:W-:Y:S01]  /*1350*/  IADD3 R98, P4, R102, R99.reuse, RZ ;  /* 0x0000006366627210 */ /* 0x080fe20007f9e0ff */
[----:B------:R-:W-:Y:S01]  /*1360*/  IMAD.MOV.U32 R124, RZ, RZ, 0x3f800000 ;  /* 0x3f800000ff7c7424 */ /* 0x000fe200078e00ff */
[----:B------:R-:W-:-:S02]  /*1370*/  IADD3 R99, P5, R103, R99, RZ ;  /* 0x0000006367637210 */ /* 0x000fc40007fbe0ff */
[----:B------:R-:W-:Y:S02]  /*1380*/  CS2R R58, SRZ ;  /* 0x00000000003a7805 */ /* 0x000fe4000001ff00 */
[-C--:B------:R-:W-:Y:S02]  /*1390*/  LEA.HI.X.SX32 R100, R100, R25.reuse, 0x1, P6 ;  /* 0x0000001964647211 */ /* 0x080fe400030f0eff */
[----:B------:R-:W-:Y:S02]  /*13a0*/  CS2R R60, SRZ ;  /* 0x00000000003c7805 */ /* 0x000fe4000001ff00 */
[-C--:B------:R-:W-:Y:S02]  /*13b0*/  LEA.HI.X.SX32 R101, R36, R25.reuse, 0x1, P3 ;  /* 0x0000001924657211 */ /* 0x080fe400018f0eff */
[----:B------:R-:W-:Y:S02]  /*13c0*/  CS2R R62, SRZ ;  /* 0x00000000003e7805 */ /* 0x000fe4000001ff00 */
[----:B------:R-:W-:-:S02]  /*13d0*/  LEA.HI.X.SX32 R102, R102, R25, 0x1, P4 ;  /* 0x0000001966667211 */ /* 0x000fc400020f0eff */
[----:B------:R-:W-:Y:S02]  /*13e0*/  CS2R R64, SRZ ;  /* 0x0000000000407805 */ /* 0x000fe4000001ff00 */
[----:B------:R-:W-:Y:S02]  /*13f0*/  LEA.HI.X.SX32 R103, R103, R25, 0x1, P5 ;  /* 0x0000001967677211 */ /* 0x000fe400028f0eff */
[----:B------:R-:W-:Y:S02]  /*1400*/  CS2R R66, SRZ ;  /* 0x0000000000427805 */ /* 0x000fe4000001ff00 */
[----:B------:R-:W-:Y:S01]  /*1410*/  IADD3.X R25, R38, UR5, R33, P1, P2 ;  /* 0x0000000526197c10 */ /* 0x000fe20008fe4421 */
[----:B------:R-:W-:Y:S01]  /*1420*/  UIADD3 UR5, UR12, 0x2000, URZ ;  /* 0x000020000c057890 */ /* 0x000fe2000fffe03f */
[----:B------:R-:W-:Y:S02]  /*1430*/  IADD3 R157, P1, R104, R115, RZ ;  /* 0x00000073689d7210 */ /* 0x000fe40007f3e0ff */
[----:B------:R-:W-:-:S02]  /*1440*/  CS2R R68, SRZ ;  /* 0x0000000000447805 */ /* 0x000fc4000001ff00 */
[----:B------:R-:W-:Y:S01]  /*1450*/  IADD3 R153, P2, R24, R115, RZ ;  /* 0x0000007318997210 */ /* 0x000fe20007f5e0ff */
[----:B------:R-:W-:Y:S01]  /*1460*/  USHF.R.U32.HI UR5, URZ, 0x4, UR5 ;  /* 0x000000043f057899 */ /* 0x000fe20008011605 */
[----:B------:R-:W-:Y:S02]  /*1470*/  LEA.HI.X.SX32 R104, R104, R25, 0x1, P1 ;  /* 0x0000001968687211 */ /* 0x000fe400008f0eff */
[----:B------:R-:W-:Y:S02]  /*1480*/  CS2R R70, SRZ ;  /* 0x0000000000467805 */ /* 0x000fe4000001ff00 */
[-C--:B------:R-:W-:Y:S01]  /*1490*/  IADD3 R154, P3, R26, R115.reuse, RZ ;  /* 0x000000731a9a7210 */ /* 0x080fe20007f7e0ff */
[----:B------:R-:W-:Y:S01]  /*14a0*/  USGXT.U32 UR6, UR5, 0xe ;  /* 0x0000000e0506789a */ /* 0x000fe20008000000 */
[----:B------:R-:W-:Y:S02]  /*14b0*/  IADD3 R158, P1, R109, R115, RZ ;  /* 0x000000736d9e7210 */ /* 0x000fe40007f3e0ff */
[----:B------:R-:W-:-:S02]  /*14c0*/  CS2R R72, SRZ ;  /* 0x0000000000487805 */ /* 0x000fc4000001ff00 */
[-C--:B------:R-:W-:Y:S02]  /*14d0*/  LEA.HI.X.SX32 R105, R24, R25.reuse, 0x1, P2 ;  /* 0x0000001918697211 */ /* 0x080fe400010f0eff */
[----:B------:R-:W-:Y:S02]  /*14e0*/  CS2R R74, SRZ ;  /* 0x00000000004a7805 */ /* 0x000fe4000001ff00 */
[-C--:B------:R-:W-:Y:S02]  /*14f0*/  LEA.HI.X.SX32 R106, R26, R25.reuse, 0x1, P3 ;  /* 0x000000191a6a7211 */ /* 0x080fe400018f0eff */
[----:B------:R-:W-:Y:S02]  /*1500*/  CS2R R76, SRZ ;  /* 0x00000000004c7805 */ /* 0x000fe4000001ff00 */
[----:B------:R-:W-:Y:S02]  /*1510*/  LEA.HI.X.SX32 R109, R109, R25, 0x1, P1 ;  /* 0x000000196d6d7211 */ /* 0x000fe400008f0eff */
[----:B------:R-:W-:-:S02]  /*1520*/  CS2R R78, SRZ ;  /* 0x00000000004e7805 */ /* 0x000fc4000001ff00 */
[-C--:B------:R-:W-:Y:S02]  /*1530*/  IADD3 R161, P1, R110, R115.reuse, RZ ;  /* 0x000000736ea17210 */ /* 0x080fe40007f3e0ff */
[----:B------:R-:W-:Y:S02]  /*1540*/  CS2R R80, SRZ ;  /* 0x0000000000507805 */ /* 0x000fe4000001ff00 */
[-C--:B------:R-:W-:Y:S02]  /*1550*/  IADD3 R160, P2, R111, R115.reuse, RZ ;  /* 0x000000736fa07210 */ /* 0x080fe40007f5e0ff */
[----:B------:R-:W-:Y:S02]  /*1560*/  CS2R R82, SRZ ;  /* 0x0000000000527805 */ /* 0x000fe4000001ff00 */
[----:B------:R-:W-:Y:S02]  /*1570*/  IADD3 R159, P3, R112, R115, RZ ;  /* 0x00000073709f7210 */ /* 0x000fe40007f7e0ff */
[----:B------:R-:W-:-:S02]  /*1580*/  CS2R R84, SRZ ;  /* 0x0000000000547805 */ /* 0x000fc4000001ff00 */
[-C--:B------:R-:W-:Y:S02]  /*1590*/  LEA.HI.X.SX32 R110, R110, R25.reuse, 0x1, P1 ;  /* 0x000000196e6e7211 */ /* 0x080fe400008f0eff */
[----:B------:R-:W-:Y:S02]  /*15a0*/  CS2R R86, SRZ ;  /* 0x0000000000567805 */ /* 0x000fe4000001ff00 */
[-C--:B------:R-:W-:Y:S01]  /*15b0*/  LEA.HI.X.SX32 R111, R111, R25.reuse, 0x1, P2 ;  /* 0x000000196f6f7211 */ /* 0x080fe200010f0eff */
[----:B------:R-:W-:Y:S01]  /*15c0*/  UMOV UR10, 0xfffffffe ;  /* 0xfffffffe000a7882 */ /* 0x000fe20000000000 */
[----:B------:R-:W-:Y:S01]  /*15d0*/  LEA.HI.X.SX32 R112, R112, R25, 0x1, P3 ;  /* 0x0000001970707211 */ /* 0x000fe200018f0eff */
[----:B------:R-:W-:Y:S01]  /*15e0*/  UMOV UR11, 0x7fffffdf ;  /* 0x7fffffdf000b7882 */ /* 0x000fe20000000000 */
[CC--:B------:R-:W-:Y:S01]  /*15f0*/  IADD3 R164, P1, R113.reuse, R115.reuse, RZ ;  /* 0x0000007371a47210 */ /* 0x0c0fe20007f3e0ff */
[----:B------:R-:W-:Y:S01]  /*1600*/  UMOV UR7, URZ ;  /* 0x0000003f00077c82 */ /* 0x000fe20008000000 */
[-C--:B------:R-:W-:Y:S01]  /*1610*/  IADD3 R163, P2, R114, R115.reuse, RZ ;  /* 0x0000007372a37210 */ /* 0x080fe20007f5e0ff */
[----:B------:R-:W-:Y:S01]  /*1620*/  UMOV UR4, URZ ;  /* 0x0000003f00047c82 */ /* 0x000fe20008000000 */
[-C--:B------:R-:W-:Y:S01]  /*1630*/  IADD3 R162, P3, R116, R115.reuse, RZ ;  /* 0x0000007374a27210 */ /* 0x080fe20007f7e0ff */
[----:B------:R-:W-:Y:S01]  /*1640*/  UIADD3.64 UR10, UR6, -UR10, URZ ;  /* 0x8000000a060a7297 */ /* 0x000fe2000fffe03f */
[----:B------:R-:W-:Y:S01]  /*1650*/  IADD3 R155, P4, R28, R115, RZ ;  /* 0x000000731c9b7210 */ /* 0x000fe20007f9e0ff */
[----:B------:R-:W-:Y:S01]  /*1660*/  UMOV UR5, URZ ;  /* 0x0000003f00057c82 */ /* 0x000fe20008000000 */
[-C--:B------:R-:W-:Y:S01]  /*1670*/  LEA.HI.X.SX32 R113, R113, R25.reuse, 0x1, P1 ;  /* 0x0000001971717211 */ /* 0x080fe200008f0eff */
[----:B------:R-:W-:Y:S01]  /*1680*/  ULDC UR14, c[0x0][0x238] ;  /* 0x00008e00000e7ab9 */ /* 0x000fe20000000800 */
[-C--:B------:R-:W-:Y:S01]  /*1690*/  LEA.HI.X.SX32 R114, R114, R25.reuse, 0x1, P2 ;  /* 0x0000001972727211 */ /* 0x080fe200010f0eff */
[----:B------:R-:W-:Y:S01]  /*16a0*/  UMOV UR22, UR6 ;  /* 0x0000000600167c82 */ /* 0x000fe20008000000 */
[----:B------:R-:W-:Y:S01]  /*16b0*/  LEA.HI.X.SX32 R116, R116, R25, 0x1, P3 ;  /* 0x0000001974747211 */ /* 0x000fe200018f0eff */
[----:B------:R-:W-:Y:S01]  /*16c0*/  UMOV UR23, 0x80000020 ;  /* 0x8000002000177882 */ /* 0x000fe20000000000 */
[----:B------:R-:W-:-:S02]  /*16d0*/  IADD3 R156, P5, R30, R115, RZ ;  /* 0x000000731e9c7210 */ /* 0x000fc40007fbe0ff */
[----:B------:R-:W-:Y:S02]  /*16e0*/  LEA.HI.X.SX32 R108, R28, R25, 0x1, P4 ;  /* 0x000000191c6c7211 */ /* 0x000fe400020f0eff */
[-C--:B------:R-:W-:Y:S02]  /*16f0*/  IADD3 R167, P1, R117, R115.reuse, RZ ;  /* 0x0000007375a77210 */ /* 0x080fe40007f3e0ff */
[-C--:B------:R-:W-:Y:S02]  /*1700*/  IADD3 R166, P2, R118, R115.reuse, RZ ;  /* 0x0000007376a67210 */ /* 0x080fe40007f5e0ff */
[-C--:B------:R-:W-:Y:S02]  /*1710*/  IADD3 R165, P3, R119, R115.reuse, RZ ;  /* 0x0000007377a57210 */ /* 0x080fe40007f7e0ff */
[----:B------:R-:W-:Y:S02]  /*1720*/  IADD3 R115, P4, R121, R115, RZ ;  /* 0x0000007379737210 */ /* 0x000fe40007f9e0ff */
[----:B------:R-:W-:-:S02]  /*1730*/  LEA.HI.X.SX32 R107, R30, R25, 0x1, P5 ;  /* 0x000000191e6b7211 */ /* 0x000fc400028f0eff */
[-C--:B------:R-:W-:Y:S02]  /*1740*/  LEA.HI.X.SX32 R117, R117, R25.reuse, 0x1, P1 ;  /* 0x0000001975757211 */ /* 0x080fe400008f0eff */
[-C--:B------:R-:W-:Y:S02]  /*1750*/  LEA.HI.X.SX32 R118, R118, R25.reuse, 0x1, P2 ;  /* 0x0000001976767211 */ /* 0x080fe400010f0eff */
[-C--:B------:R-:W-:Y:S02]  /*1760*/  LEA.HI.X.SX32 R119, R119, R25.reuse, 0x1, P3 ;  /* 0x0000001977777211 */ /* 0x080fe400018f0eff */
[----:B------:R-:W-:Y:S02]  /*1770*/  LEA.HI.X.SX32 R121, R121, R25, 0x1, P4 ;  /* 0x0000001979797211 */ /* 0x000fe400020f0eff */
[----:B------:R-:W-:Y:S02]  /*1780*/  SEL R25, RZ, 0x90, !P0 ;  /* 0x00000090ff197807 */ /* 0x000fe40004000000 */
[----:B------:R-:W-:-:S02]  /*1790*/  LOP3.LUT P2, RZ, R0, 0x2, RZ, 0xc0, !PT ;  /* 0x0000000200ff7812 */ /* 0x000fc4000784c0ff */
[----:B------:R-:W-:Y:S02]  /*17a0*/  LOP3.LUT R130, R25, 0x7f, R0, 0x78, !PT ;  /* 0x0000007f19827812 */ /* 0x000fe400078e7800 */
[----:B------:R-:W-:Y:S02]  /*17b0*/  LOP3.LUT P1, RZ, R0, 0x1, RZ, 0xc0, !PT ;  /* 0x0000000100ff7812 */ /* 0x000fe4000782c0ff */
[----:B------:R-:W-:Y:S02]  /*17c0*/  SEL R129, R129, 0x1054, !P2 ;  /* 0x0000105481817807 */ /* 0x000fe40005000000 */
[----:B------:R-:W-:Y:S02]  /*17d0*/  SEL R128, R128, 0x3276, !P2 ;  /* 0x0000327680807807 */ /* 0x000fe40005000000 */
[----:B------:R-:W-:Y:S02]  /*17e0*/  LOP3.LUT R127, R130, 0x20, RZ, 0x3c, !PT ;  /* 0x00000020827f7812 */ /* 0x000fe400078e3cff */
[----:B------:R-:W-:-:S07]  /*17f0*/  LOP3.LUT R126, R2, 0x1, RZ, 0x3c, !PT ;  /* 0x00000001027e7812 */ /* 0x000fce00078e3cff */
.L_x_1:
[----:B------:R-:W-:Y:S02]  /*1800*/  SHF.R.S32.HI R53, RZ, 0x1f, R122 ;  /* 0x0000001fff357819 */ /* 0x000fe4000001147a */
[C---:B------:R-:W-:Y:S02]  /*1810*/  IADD3 R24, P2, R122.reuse, R8, RZ ;  /* 0x000000087a187210 */ /* 0x040fe40007f5e0ff */
[----:B------:R-:W-:-:S03]  /*1820*/  IADD3 R26, P3, R122, R11, RZ ;  /* 0x0000000b7a1a7210 */ /* 0x000fc60007f7e0ff */
[C---:B------:R-:W-:Y:S01]  /*1830*/  IMAD.X R25, R53.reuse, 0x1, R13, P2 ;  /* 0x0000000135197824 */ /* 0x040fe200010e060d */
[C---:B------:R-:W-:Y:S01]  /*1840*/  IADD3 R28, P2, R122.reuse, R12, RZ ;  /* 0x0000000c7a1c7210 */ /* 0x040fe20007f5e0ff */
[C---:B------:R-:W-:Y:S01]  /*1850*/  IMAD.X R27, R53.reuse, 0x1, R15, P3 ;  /* 0x00000001351b7824 */ /* 0x040fe200018e060f */
[C---:B------:R-:W-:Y:S02]  /*1860*/  IADD3 R30, P3, R122.reuse, R9, RZ ;  /* 0x000000097a1e7210 */ /* 0x040fe40007f7e0ff */
[----:B------:R0:W2:Y:S01]  /*1870*/  LDG.E.U8 R47, desc[UR16][R24.64] ;  /* 0x00000010182f7981 */ /* 0x0000a2000c1e1100 */
[C---:B------:R-:W-:Y:S01]  /*1880*/  IMAD.X R29, R53.reuse, 0x1, R16, P2 ;  /* 0x00000001351d7824 */ /* 0x040fe200010e0610 */
[C---:B------:R-:W-:Y:S01]  /*1890*/  IADD3 R32, P2, R122.reuse, R17, RZ ;  /* 0x000000117a207210 */ /* 0x040fe20007f5e0ff */
[C---:B------:R-:W-:Y:S01]  /*18a0*/  IMAD.X R31, R53.reuse, 0x1, R18, P3 ;  /* 0x00000001351f7824 */ /* 0x040fe200018e0612 */
[C---:B------:R-:W-:Y:S01]  /*18b0*/  IADD3 R34, P3, R122.reuse, R19, RZ ;  /* 0x000000137a227210 */ /* 0x040fe20007f7e0ff */
[----:B------:R1:W3:Y:S02]  /*18c0*/  LDG.E.U8 R46, desc[UR16][R26.64] ;  /* 0x000000101a2e7981 */ /* 0x0002e4000c1e1100 */
[C---:B------:R-:W-:Y:S01]  /*18d0*/  IMAD.X R33, R53.reuse, 0x1, R20, P2 ;  /* 0x0000000135217824 */ /* 0x040fe200010e0614 */
[C---:B------:R-:W-:Y:S01]  /*18e0*/  IADD3 R36, P2, R122.reuse, R21, RZ ;  /* 0x000000157a247210 */ /* 0x040fe20007f5e0ff */
[C---:B------:R-:W-:Y:S01]  /*18f0*/  IMAD.X R35, R53.reuse, 0x1, R22, P3 ;  /* 0x0000000135237824 */ /* 0x040fe200018e0616 */
[C---:B------:R-:W-:Y:S01]  /*1900*/  IADD3 R38, P3, R122.reuse, R89, RZ ;  /* 0x000000597a267210 */ /* 0x040fe20007f7e0ff */
[----:B------:R4:W5:Y:S02]  /*1910*/  LDG.E.U8 R49, desc[UR16][R28.64] ;  /* 0x000000101c317981 */ /* 0x000964000c1e1100 */
[C---:B------:R-:W-:Y:S01]  /*1920*/  IMAD.X R37, R53.reuse, 0x1, R88, P2 ;  /* 0x0000000135257824 */ /* 0x040fe200010e0658 */
[C---:B------:R-:W-:Y:S01]  /*1930*/  IADD3 R40, P2, R122.reuse, R93, RZ ;  /* 0x0000005d7a287210 */ /* 0x040fe20007f5e0ff */
[C---:B------:R-:W-:Y:S01]  /*1940*/  IMAD.X R39, R53.reuse, 0x1, R91, P3 ;  /* 0x0000000135277824 */ /* 0x040fe200018e065b */
[C---:B------:R-:W-:Y:S01]  /*1950*/  IADD3 R42, P3, R122.reuse, R97, RZ ;  /* 0x000000617a2a7210 */ /* 0x040fe20007f7e0ff */
[----:B------:R4:W3:Y:S01]  /*1960*/  LDG.E.U8 R48, desc[UR16][R30.64] ;  /* 0x000000101e307981 */ /* 0x0008e2000c1e1100 */
[C---:B------:R-:W-:Y:S01]  /*1970*/  IADD3 R44, P4, R122.reuse, R99, RZ ;  /* 0x000000637a2c7210 */ /* 0x040fe20007f9e0ff */
[C---:B------:R-:W-:Y:S01]  /*1980*/  IMAD.X R41, R53.reuse, 0x1, R96, P2 ;  /* 0x0000000135297824 */ /* 0x040fe200010e0660 */
[C---:B0-----:R-:W-:Y:S01]  /*1990*/  IADD3 R24, P2, R122.reuse, R10, RZ ;  /* 0x0000000a7a187210 */ /* 0x041fe20007f5e0ff */
[C---:B------:R-:W-:Y:S01]  /*19a0*/  IMAD.X R43, R53.reuse, 0x1, R101, P3 ;  /* 0x00000001352b7824 */ /* 0x040fe200018e0665 */
[----:B-1----:R-:W-:Y:S01]  /*19b0*/  IADD3 R26, P3, R122, R92, RZ ;  /* 0x0000005c7a1a7210 */ /* 0x002fe20007f7e0ff */
[----:B------:R0:W3:Y:S01]  /*19c0*/  LDG.E.U8 R51, desc[UR16][R32.64] ;  /* 0x0000001020337981 */ /* 0x0000e2000c1e1100 */
[----:B------:R-:W-:-:S02]  /*19d0*/  IMAD.X R45, R53, 0x1, R103, P4 ;  /* 0x00000001352d7824 */ /* 0x000fc400020e0667 */
[C---:B------:R-:W-:Y:S01]  /*19e0*/  IMAD.X R25, R53.reuse, 0x1, R90, P2 ;  /* 0x0000000135197824 */ /* 0x040fe200010e065a */
[C---:B----4-:R-:W-:Y:S01]  /*19f0*/  IADD3 R28, P2, R122.reuse, R14, RZ ;  /* 0x0000000e7a1c7210 */ /* 0x050fe20007f5e0ff */
[C---:B------:R-:W-:Y:S01]  /*1a00*/  IMAD.X R27, R53.reuse, 0x1, R95, P3 ;  /* 0x00000001351b7824 */ /* 0x040fe200018e065f */
[C---:B------:R-:W-:Y:S01]  /*1a10*/  IADD3 R30, P3, R122.reuse, R98, RZ ;  /* 0x000000627a1e7210 */ /* 0x040fe20007f7e0ff */
[----:B------:R-:W4:Y:S01]  /*1a20*/  LDG.E.U8 R37, desc[UR16][R36.64] ;  /* 0x0000001024257981 */ /* 0x000f22000c1e1100 */
[----:B0-----:R-:W-:Y:S01]  /*1a30*/  IADD3 R32, P4, R122, R23, RZ ;  /* 0x000000177a207210 */ /* 0x001fe20007f9e0ff */
[C---:B------:R-:W-:Y:S02]  /*1a40*/  IMAD.X R29, R53.reuse, 0x1, R94, P2 ;  /* 0x00000001351d7824 */ /* 0x040fe400010e065e */
[----:B------:R-:W4:Y:S01]  /*1a50*/  LDG.E.U8 R39, desc[UR16][R38.64] ;  /* 0x0000001026277981 */ /* 0x000f22000c1e1100 */
[C---:B------:R-:W-:Y:S02]  /*1a60*/  IMAD.X R31, R53.reuse, 0x1, R102, P3 ;  /* 0x00000001351f7824 */ /* 0x040fe400018e0666 */
[----:B------:R-:W-:Y:S01]  /*1a70*/  IMAD.X R33, R53, 0x1, R100, P4 ;  /* 0x0000000135217824 */ /* 0x000fe200020e0664 */
[----:B------:R-:W4:Y:S04]  /*1a80*/  LDG.E.U8 R41, desc[UR16][R40.64] ;  /* 0x0000001028297981 */ /* 0x000f28000c1e1100 */
[----:B------:R-:W4:Y:S04]  /*1a90*/  LDG.E.U8 R43, desc[UR16][R42.64] ;  /* 0x000000102a2b7981 */ /* 0x000f28000c1e1100 */
[----:B------:R-:W4:Y:S04]  /*1aa0*/  LDG.E.U8 R45, desc[UR16][R44.64] ;  /* 0x000000102c2d7981 */ /* 0x000f28000c1e1100 */
[----:B------:R-:W4:Y:S04]  /*1ab0*/  LDG.E.U8 R34, desc[UR16][R34.64] ;  /* 0x0000001022227981 */ /* 0x000f28000c1e1100 */
[----:B------:R-:W4:Y:S04]  /*1ac0*/  LDG.E.U8 R36, desc[UR16][R24.64] ;  /* 0x0000001018247981 */ /* 0x000f28000c1e1100 */
[----:B------:R0:W4:Y:S04]  /*1ad0*/  LDG.E.U8 R38, desc[UR16][R26.64] ;  /* 0x000000101a267981 */ /* 0x000128000c1e1100 */
[----:B------:R1:W4:Y:S04]  /*1ae0*/  LDG.E.U8 R40, desc[UR16][R28.64] ;  /* 0x000000101c287981 */ /* 0x000328000c1e1100 */
[----:B------:R-:W4:Y:S04]  /*1af0*/  LDG.E.U8 R30, desc[UR16][R30.64] ;  /* 0x000000101e1e7981 */ /* 0x000f28000c1e1100 */
[----:B------:R-:W4:Y:S01]  /*1b00*/  LDG.E.U8 R32, desc[UR16][R32.64] ;  /* 0x0000001020207981 */ /* 0x000f22000c1e1100 */
[----:B------:R-:W-:Y:S01]  /*1b10*/  BAR.SYNC.DEFER_BLOCKING 0x0 ;  /* 0x0000000000007b1d */ /* 0x000fe20000010000 */
[----:B------:R-:W-:-:S02]  /*1b20*/  USHF.R.S32.HI UR7, URZ, 0x1f, UR4 ;  /* 0x0000001f3f077899 */ /* 0x000fc40008011404 */
[----:B0-----:R-:W-:Y:S02]  /*1b30*/  IADD3 R26, P3, R161, UR4, RZ ;  /* 0x00000004a11a7c10 */ /* 0x001fe4000ff7e0ff */
[----:B------:R-:W-:Y:S02]  /*1b40*/  IADD3 R24, P2, R157, UR4, RZ ;  /* 0x000000049d187c10 */ /* 0x000fe4000ff5e0ff */
[----:B------:R-:W-:Y:S02]  /*1b50*/  IADD3.X R27, R110, UR7, RZ, P3, !PT ;  /* 0x000000076e1b7c10 */ /* 0x000fe40009ffe4ff */
[----:B------:R-:W-:Y:S01]  /*1b60*/  IADD3 R134, P3, R153, UR4, RZ ;  /* 0x0000000499867c10 */ /* 0x000fe2000ff7e0ff */
[----:B------:R-:W-:Y:S01]  /*1b70*/  USHF.L.U32 UR6, UR18, 0x6, URZ ;  /* 0x0000000612067899 */ /* 0x000fe2000800063f */
[----:B------:R-:W-:Y:S02]  /*1b80*/  IADD3.X R25, R104, UR7, RZ, P2, !PT ;  /* 0x0000000768197c10 */ /* 0x000fe400097fe4ff */
[----:B------:R-:W-:-:S02]  /*1b90*/  IADD3.X R135, R105, UR7, RZ, P3, !PT ;  /* 0x0000000769877c10 */ /* 0x000fc40009ffe4ff */
[----:B-1----:R-:W-:Y:S01]  /*1ba0*/  IADD3 R28, P4, R160, UR4, RZ ;  /* 0x00000004a01c7c10 */ /* 0x002fe2000ff9e0ff */
[----:B------:R-:W-:Y:S01]  /*1bb0*/  ULOP3.LUT UR6, UR6, 0x100, URZ, 0xc0, !UPT ;  /* 0x0000010006067892 */ /* 0x000fe2000f8ec03f */
[----:B------:R-:W-:Y:S02]  /*1bc0*/  IADD3 R132, P2, R158, UR4, RZ ;  /* 0x000000049e847c10 */ /* 0x000fe4000ff5e0ff */
[----:B------:R-:W-:Y:S01]  /*1bd0*/  IADD3.X R29, R111, UR7, RZ, P4, !PT ;  /* 0x000000076f1d7c10 */ /* 0x000fe2000a7fe4ff */
[----:B------:R-:W-:Y:S01]  /*1be0*/  ULEA.HI UR6, UR12, UR6, URZ, 0x1c ;  /* 0x000000060c067291 */ /* 0x000fe2000f8fe03f */
[----:B------:R-:W-:-:S03]  /*1bf0*/  IADD3.X R133, R109, UR7, RZ, P2, !PT ;  /* 0x000000076d857c10 */ /* 0x000fc600097fe4ff */
[----:B------:R-:W-:Y:S01]  /*1c00*/  ULOP3.LUT UR6, UR6, 0x3fff, URZ, 0xc0, !UPT ;  /* 0x00003fff06067892 */ /* 0x000fe2000f8ec03f */
[----:B------:R-:W-:-:S06]  /*1c10*/  UMOV UR21, 0x80000020 ;  /* 0x8000002000157882 */ /* 0x000fcc0000000000 */
[----:B------:R-:W-:Y:S01]  /*1c20*/  UMOV UR20, UR6 ;  /* 0x0000000600147c82 */ /* 0x000fe20008000000 */
[----:B------:R-:W-:-:S04]  /*1c30*/  IADD3 R136, P2, R159, UR4, RZ ;  /* 0x000000049f887c10 */ /* 0x000fc8000ff5e0ff */
[----:B------:R-:W-:Y:S02]  /*1c40*/  IADD3.X R137, R112, UR7, RZ, P2, !PT ;  /* 0x0000000770897c10 */ /* 0x000fe400097fe4ff */
[----:B------:R-:W-:-:S04]  /*1c50*/  IADD3 R138, P2, R154, UR4, RZ ;  /* 0x000000049a8a7c10 */ /* 0x000fc8000ff5e0ff */
[----:B------:R-:W-:Y:S02]  /*1c60*/  IADD3.X R139, R106, UR7, RZ, P2, !PT ;  /* 0x000000076a8b7c10 */ /* 0x000fe400097fe4ff */
[----:B------:R-:W-:-:S04]  /*1c70*/  IADD3 R140, P2, R162, UR4, RZ ;  /* 0x00000004a28c7c10 */ /* 0x000fc8000ff5e0ff */
[----:B------:R-:W-:Y:S02]  /*1c80*/  IADD3.X R141, R116, UR7, RZ, P2, !PT ;  /* 0x00000007748d7c10 */ /* 0x000fe400097fe4ff */
[----:B------:R-:W-:-:S04]  /*1c90*/  IADD3 R148, P2, R166, UR4, RZ ;  /* 0x00000004a6947c10 */ /* 0x000fc8000ff5e0ff */
[----:B------:R-:W-:Y:S02]  /*1ca0*/  IADD3.X R149, R118, UR7, RZ, P2, !PT ;  /* 0x0000000776957c10 */ /* 0x000fe400097fe4ff */
[----:B------:R-:W-:Y:S01]  /*1cb0*/  IADD3 R150, P2, R115, UR4, RZ ;  /* 0x0000000473967c10 */ /* 0x000fe2000ff5e0ff */
[----:B------:R-:W-:Y:S01]  /*1cc0*/  UMOV UR8, 0xfffffffe ;  /* 0xfffffffe00087882 */ /* 0x000fe20000000000 */
[----:B------:R-:W-:Y:S02]  /*1cd0*/  UMOV UR9, 0x7fffffdf ;  /* 0x7fffffdf00097882 */ /* 0x000fe40000000000 */
[----:B------:R-:W-:Y:S01]  /*1ce0*/  IADD3.X R151, R121, UR7, RZ, P2, !PT ;  /* 0x0000000779977c10 */ /* 0x000fe200097fe4ff */
[----:B--2---:R-:W-:Y:S04]  /*1cf0*/  STS.U8 [R130+UR12+0x2000], R47 ;  /* 0x0020002f82007988 */ /* 0x004fe8000800000c */
[----:B-----5:R-:W-:Y:S04]  /*1d00*/  STS.U8 [R130+UR12+0x2200], R49 ;  /* 0x0022003182007988 */ /* 0x020fe8000800000c */
[----:B---3--:R-:W-:Y:S04]  /*1d10*/  STS.U8 [R130+UR12+0x2400], R51 ;  /* 0x0024003382007988 */ /* 0x008fe8000800000c */
[----:B----4-:R-:W-:Y:S04]  /*1d20*/  STS.U8 [R130+UR12+0x2600], R37 ;  /* 0x0026002582007988 */ /* 0x010fe8000800000c */
[----:B------:R-:W-:Y:S04]  /*1d30*/  STS.U8 [R130+UR12+0x2800], R39 ;  /* 0x0028002782007988 */ /* 0x000fe8000800000c */
        /* <DEDUP_REMOVED lines=9> */
[----:B------:R0:W-:Y:S04]  /*1dd0*/  STS.U8 [R127+UR12+0x2d00], R30 ;  /* 0x002d001e7f007988 */ /* 0x0001e8000800000c */
[----:B------:R1:W-:Y:S01]  /*1de0*/  STS.U8 [R127+UR12+0x2f00], R32 ;  /* 0x002f00207f007988 */ /* 0x0003e2000800000c */
[----:B------:R2:W-:Y:S06]  /*1df0*/  MEMBAR.ALL.CTA ;  /* 0x0000000000007992 */ /* 0x0005ec0000008000 */
[----:B--2---:R-:W2:Y:S02]  /*1e00*/  FENCE.VIEW.ASYNC.S ;  /* 0x00000000000073c6 */ /* 0x004ea40000000000 */
[----:B--2---:R-:W-:Y:S01]  /*1e10*/  BAR.SYNC.DEFER_BLOCKING 0x0 ;  /* 0x0000000000007b1d */ /* 0x004fe20000010000 */
[----:B0-----:R-:W-:-:S04]  /*1e20*/  IADD3 R30, P3, R164, UR4, RZ ;  /* 0x00000004a41e7c10 */ /* 0x001fc8000ff7e0ff */
[----:B------:R-:W-:Y:S01]  /*1e30*/  IADD3.X R31, R113, UR7, RZ, P3, !PT ;  /* 0x00000007711f7c10 */ /* 0x000fe20009ffe4ff */
[----:B------:R0:W2:Y:S04]  /*1e40*/  LDG.E.U8 R169, desc[UR16][R24.64] ;  /* 0x0000001018a97981 */ /* 0x0000a8000c1e1100 */
[----:B------:R3:W4:Y:S04]  /*1e50*/  LDG.E.U8 R171, desc[UR16][R26.64] ;  /* 0x000000101aab7981 */ /* 0x000728000c1e1100 */
[----:B------:R-:W5:Y:S01]  /*1e60*/  LDG.E.U8 R132, desc[UR16][R132.64] ;  /* 0x0000001084847981 */ /* 0x000f62000c1e1100 */
[----:B0-----:R-:W-:-:S03]  /*1e70*/  IADD3 R24, P3, R163, UR4, RZ ;  /* 0x00000004a3187c10 */ /* 0x001fc6000ff7e0ff */
[----:B------:R-:W5:Y:S01]  /*1e80*/  LDG.E.U8 R173, desc[UR16][R28.64] ;  /* 0x000000101cad7981 */ /* 0x000f62000c1e1100 */
[----:B---3--:R-:W-:Y:S02]  /*1e90*/  IADD3 R26, P4, R167, UR4, RZ ;  /* 0x00000004a71a7c10 */ /* 0x008fe4000ff9e0ff */
[----:B------:R-:W-:Y:S01]  /*1ea0*/  IADD3.X R25, R114, UR7, RZ, P3, !PT ;  /* 0x0000000772197c10 */ /* 0x000fe20009ffe4ff */
[----:B------:R-:W3:Y:S01]  /*1eb0*/  LDG.E.U8 R175, desc[UR16][R30.64] ;  /* 0x000000101eaf7981 */ /* 0x000ee2000c1e1100 */
[----:B------:R-:W-:-:S03]  /*1ec0*/  IADD3.X R27, R117, UR7, RZ, P4, !PT ;  /* 0x00000007751b7c10 */ /* 0x000fc6000a7fe4ff */
[----:B------:R-:W3:Y:S04]  /*1ed0*/  LDG.E.U8 R131, desc[UR16][R24.64] ;  /* 0x0000001018837981 */ /* 0x000ee8000c1e1100 */
[----:B------:R1:W3:Y:S04]  /*1ee0*/  LDG.E.U8 R133, desc[UR16][R26.64] ;  /* 0x000000101a857981 */ /* 0x0002e8000c1e1100 */
[----:B------:R-:W3:Y:S04]  /*1ef0*/  LDG.E.U8 R134, desc[UR16][R134.64] ;  /* 0x0000001086867981 */ /* 0x000ee8000c1e1100 */
[----:B------:R0:W3:Y:S01]  /*1f00*/  LDG.E.U8 R138, desc[UR16][R138.64] ;  /* 0x000000108a8a7981 */ /* 0x0000e2000c1e1100 */
[----:B-1----:R-:W-:Y:S01]  /*1f10*/  WARPGROUP.ARRIVE ;  /* 0x00000000000079c5 */ /* 0x002fe20000000000 */
[----:B------:R-:W-:-:S02]  /*1f20*/  IADD3 R142, P3, R155, UR4, RZ ;  /* 0x000000049b8e7c10 */ /* 0x000fc4000ff7e0ff */
[----:B------:R-:W3:Y:S03]  /*1f30*/  LDG.E.U8 R136, desc[UR16][R136.64] ;  /* 0x0000001088887981 */ /* 0x000ee6000c1e1100 */
[----:B------:R-:W-:Y:S01]  /*1f40*/  QGMMA.64x64x32.F32.E4M3.E4M3 R24, gdesc[UR20], RZ, !UPT ;  /* 0x00e00000141879f3 */ /* 0x000fe2000c7008ff */
[----:B------:R-:W-:Y:S01]  /*1f50*/  IADD3.X R143, R108, UR7, RZ, P3, !PT ;  /* 0x000000076c8f7c10 */ /* 0x000fe20009ffe4ff */
[----:B------:R1:W3:Y:S01]  /*1f60*/  LDG.E.U8 R135, desc[UR16][R148.64] ;  /* 0x0000001094877981 */ /* 0x0002e2000c1e1100 */
[----:B------:R-:W-:Y:S02]  /*1f70*/  IADD3 R144, P3, R165, UR4, RZ ;  /* 0x00000004a5907c10 */ /* 0x000fe4000ff7e0ff */
[----:B------:R-:W-:Y:S01]  /*1f80*/  IADD3 R146, P4, R156, UR4, RZ ;  /* 0x000000049c927c10 */ /* 0x000fe2000ff9e0ff */
[----:B------:R-:W3:Y:S01]  /*1f90*/  LDG.E.U8 R137, desc[UR16][R150.64] ;  /* 0x0000001096897981 */ /* 0x000ee2000c1e1100 */
[----:B------:R-:W-:-:S02]  /*1fa0*/  IADD3.X R145, R119, UR7, RZ, P3, !PT ;  /* 0x0000000777917c10 */ /* 0x000fc40009ffe4ff */
[----:B------:R-:W-:Y:S01]  /*1fb0*/  IADD3.X R147, R107, UR7, RZ, P4, !PT ;  /* 0x000000076b937c10 */ /* 0x000fe2000a7fe4ff */
[----:B------:R-:W-:Y:S01]  /*1fc0*/  UMOV UR7, URZ ;  /* 0x0000003f00077c82 */ /* 0x000fe20008000000 */
[----:B------:R1:W3:Y:S01]  /*1fd0*/  LDG.E.U8 R140, desc[UR16][R140.64] ;  /* 0x000000108c8c7981 */ /* 0x0002e2000c1e1100 */
[----:B------:R-:W-:-:S03]  /*1fe0*/  UIADD3.64 UR8, UR6, -UR8, URZ ;  /* 0x8000000806087297 */ /* 0x000fc6000fffe03f */
[----:B------:R1:W3:Y:S04]  /*1ff0*/  LDG.E.U8 R142, desc[UR16][R142.64] ;  /* 0x000000108e8e7981 */ /* 0x0002e8000c1e1100 */
[----:B------:R1:W3:Y:S04]  /*2000*/  LDG.E.U8 R144, desc[UR16][R144.64] ;  /* 0x0000001090907981 */ /* 0x0002e8000c1e1100 */
[----:B------:R2:W3:Y:S01]  /*2010*/  LDG.E.U8 R146, desc[UR16][R146.64] ;  /* 0x0000001092927981 */ /* 0x0004e2000c1e1100 */
[----:B------:R-:W-:Y:S03]  /*2020*/  QGMMA.64x64x32.F32.E4M3.E4M3 R24, gdesc[UR8], R24, gsb0 ;  /* 0x00e00000081879f3 */ /* 0x000fe60008000818 */
[----:B------:R-:W-:-:S02]  /*2030*/  WARPGROUP.DEPBAR.LE gsb0, 0x0 ;  /* 0x00008000000079c5 */ /* 0x000fc40000010000 */
[----:B0-----:R-:W-:Y:S01]  /*2040*/  FMUL R139, R26, UR14 ;  /* 0x0000000e1a8b7c20 */ /* 0x001fe20008400000 */
[----:B-1----:R-:W-:Y:S01]  /*2050*/  FMUL R148, R27, UR14 ;  /* 0x0000000e1b947c20 */ /* 0x002fe20008400000 */
[----:B------:R-:W-:Y:S04]  /*2060*/  BAR.SYNC.DEFER_BLOCKING 0x0 ;  /* 0x0000000000007b1d */ /* 0x000fe80000010000 */
[----:B------:R-:W-:Y:S01]  /*2070*/  FMNMX R148, R139, R148, !PT ;  /* 0x000000948b947209 */ /* 0x000fe20007800000 */
[----:B------:R-:W-:-:S05]  /*2080*/  FMUL R139, R30, UR14 ;  /* 0x0000000e1e8b7c20 */ /* 0x000fca0008400000 */
        /* <DEDUP_REMOVED lines=26> */
[----:B------:R-:W-:-:S05]  /*2230*/  FMNMX R141, R139, R148, !PT ;  /* 0x000000948b8d7209 */ /* 0x000fca0007800000 */
[----:B------:R-:W0:Y:S02]  /*2240*/  SHFL.BFLY PT, R148, R141, 0x2, 0x1f ;  /* 0x0c401f008d947f89 */ /* 0x000e2400000e0000 */
[----:B0-----:R-:W-:-:S05]  /*2250*/  FMNMX R143, R141, R148, !PT ;  /* 0x000000948d8f7209 */ /* 0x001fca0007800000 */
[----:B------:R-:W0:Y:S01]  /*2260*/  SHFL.BFLY PT, R148, R143, 0x1, 0x1f ;  /* 0x0c201f008f947f89 */ /* 0x000e2200000e0000 */
[----:B------:R-:W-:Y:S01]  /*2270*/  FMUL R139, R24, UR14 ;  /* 0x0000000e188b7c20 */ /* 0x000fe20008400000 */
[----:B0-----:R-:W-:Y:S01]  /*2280*/  FMNMX R145, R143, R148, !PT ;  /* 0x000000948f917209 */ /* 0x001fe20007800000 */
        /* <DEDUP_REMOVED lines=18> */
[----:B------:R-:W-:Y:S01]  /*23b0*/  FMUL R139, R44, UR14 ;  /* 0x0000000e2c8b7c20 */ /* 0x000fe20008400000 */
[----:B------:R-:W-:-:S04]  /*23c0*/  FMUL R141, R45, UR14 ;  /* 0x0000000e2d8d7c20 */ /* 0x000fc80008400000 */
[----:B------:R-:W-:Y:S02]  /*23d0*/  FMNMX R148, R139, R148, !PT ;  /* 0x000000948b947209 */ /* 0x000fe40007800000 */
[----:B------:R-:W-:Y:S02]  /*23e0*/  FMNMX R139, R145, R120, !PT ;  /* 0x00000078918b7209 */ /* 0x000fe40007800000 */
[----:B------:R-:W-:Y:S01]  /*23f0*/  FMNMX R148, R141, R148, !PT ;  /* 0x000000948d947209 */ /* 0x000fe20007800000 */
[----:B------:R-:W-:Y:S02]  /*2400*/  FMUL R141, R48, UR14 ;  /* 0x0000000e308d7c20 */ /* 0x000fe40008400000 */
[----:B------:R-:W-:-:S03]  /*2410*/  FFMA R26, R26, UR14, -R139 ;  /* 0x0000000e1a1a7c23 */ /* 0x000fc6000800088b */
[----:B------:R-:W-:Y:S01]  /*2420*/  FMNMX R143, R141, R148, !PT ;  /* 0x000000948d8f7209 */ /* 0x000fe20007800000 */
[----:B------:R-:W-:Y:S01]  /*2430*/  FMUL R141, R26, 1.4426950216293334961 ;  /* 0x3fb8aa3b1a8d7820 */ /* 0x000fe20000400000 */
[----:B------:R-:W-:Y:S01]  /*2440*/  FMUL R26, R49, UR14 ;  /* 0x0000000e311a7c20 */ /* 0x000fe20008400000 */
[----:B------:R-:W-:-:S04]  /*2450*/  FFMA R27, R27, UR14, -R139 ;  /* 0x0000000e1b1b7c23 */ /* 0x000fc8000800088b */
[----:B------:R-:W-:Y:S01]  /*2460*/  FMNMX R143, R26, R143, !PT ;  /* 0x0000008f1a8f7209 */ /* 0x000fe20007800000 */
[----:B------:R-:W-:Y:S01]  /*2470*/  FMUL R26, R52, UR14 ;  /* 0x0000000e341a7c20 */ /* 0x000fe20008400000 */
[----:B------:R-:W-:-:S04]  /*2480*/  FMUL R148, R27, 1.4426950216293334961 ;  /* 0x3fb8aa3b1b947820 */ /* 0x000fc80000400000 */
[----:B------:R-:W-:Y:S01]  /*2490*/  FMNMX R27, R26, R143, !PT ;  /* 0x0000008f1a1b7209 */ /* 0x000fe20007800000 */
[----:B------:R-:W-:-:S05]  /*24a0*/  FMUL R26, R53, UR14 ;  /* 0x0000000e351a7c20 */ /* 0x000fca0008400000 */
[----:B------:R-:W-:-:S05]  /*24b0*/  FMNMX R26, R26, R27, !PT ;  /* 0x0000001b1a1a7209 */ /* 0x000fca0007800000 */
[----:B------:R-:W0:Y:S01]  /*24c0*/  SHFL.BFLY PT, R27, R26, 0x2, 0x1f ;  /* 0x0c401f001a1b7f89 */ /* 0x000e2200000e0000 */
[----:B------:R-:W-:-:S04]  /*24d0*/  FFMA R30, R30, UR14, -R139 ;  /* 0x0000000e1e1e7c23 */ /* 0x000fc8000800088b */
[----:B------:R-:W-:Y:S01]  /*24e0*/  FMUL R143, R30, 1.4426950216293334961 ;  /* 0x3fb8aa3b1e8f7820 */ /* 0x000fe20000400000 */
[----:B------:R-:W-:-:S04]  /*24f0*/  FFMA R30, R34, UR14, -R139 ;  /* 0x0000000e221e7c23 */ /* 0x000fc8000800088b */
[----:B------:R-:W-:Y:S01]  /*2500*/  FMUL R145, R30, 1.4426950216293334961 ;  /* 0x3fb8aa3b1e917820 */ /* 0x000fe20000400000 */
[--C-:B------:R-:W-:Y:S01]  /*2510*/  FFMA R30, R35, UR14, -R139.reuse ;  /* 0x0000000e231e7c23 */ /* 0x100fe2000800088b */
[----:B------:R-:W-:-:S03]  /*2520*/  FFMA R31, R31, UR14, -R139 ;  /* 0x0000000e1f1f7c23 */ /* 0x000fc6000800088b */
[----:B--2---:R-:W-:Y:S01]  /*2530*/  FMUL R147, R30, 1.4426950216293334961 ;  /* 0x3fb8aa3b1e937820 */ /* 0x004fe20000400000 */
[----:B------:R-:W-:Y:S01]  /*2540*/  FFMA R30, R38, UR14, -R139 ;  /* 0x0000000e261e7c23 */ /* 0x000fe2000800088b */
[----:B0-----:R-:W-:-:S05]  /*2550*/  FMNMX R27, R26, R27, !PT ;  /* 0x0000001b1a1b7209 */ /* 0x001fca0007800000 */
[----:B------:R-:W0:Y:S01]  /*2560*/  SHFL.BFLY PT, R26, R27, 0x1, 0x1f ;  /* 0x0c201f001b1a7f89 */ /* 0x000e2200000e0000 */
[----:B------:R-:W-:Y:S01]  /*2570*/  FMUL R31, R31, 1.4426950216293334961 ;  /* 0x3fb8aa3b1f1f7820 */ /* 0x000fe20000400000 */
[----:B------:R-:W-:Y:S01]  /*2580*/  FMUL R149, R30, 1.4426950216293334961 ;  /* 0x3fb8aa3b1e957820 */ /* 0x000fe20000400000 */
[--C-:B------:R-:W-:Y:S02]  /*2590*/  FFMA R30, R39, UR14, -R139.reuse ;  /* 0x0000000e271e7c23 */ /* 0x100fe4000800088b */
[----:B------:R1:W-:Y:S02]  /*25a0*/  MUFU.EX2 R34, R31 ;  /* 0x0000001f00227308 */ /* 0x0003e40000000800 */
[----:B-1----:R-:W-:Y:S01]  /*25b0*/  FMUL R31, R30, 1.4426950216293334961 ;  /* 0x3fb8aa3b1e1f7820 */ /* 0x002fe20000400000 */
[----:B------:R-:W-:-:S05]  /*25c0*/  FFMA R30, R42, UR14, -R139 ;  /* 0x0000000e2a1e7c23 */ /* 0x000fca000800088b */
[----:B------:R1:W-:Y:S02]  /*25d0*/  MUFU.EX2 R35, R145 ;  /* 0x0000009100237308 */ /* 0x0003e40000000800 */
[----:B-1----:R-:W-:Y:S01]  /*25e0*/  FMUL R145, R30, 1.4426950216293334961 ;  /* 0x3fb8aa3b1e917820 */ /* 0x002fe20000400000 */
[----:B------:R-:W-:-:S05]  /*25f0*/  FFMA R30, R43, UR14, -R139 ;  /* 0x0000000e2b1e7c23 */ /* 0x000fca000800088b */
[----:B------:R1:W-:Y:S01]  /*2600*/  MUFU.EX2 R38, R147 ;  /* 0x0000009300267308 */ /* 0x0003e20000000800 */
[----:B0-----:R-:W-:Y:S01]  /*2610*/  FMNMX R26, R27, R26, !PT ;  /* 0x0000001a1b1a7209 */ /* 0x001fe20007800000 */
[--C-:B------:R-:W-:Y:S01]  /*2620*/  FFMA R27, R54, UR14, -R139.reuse ;  /* 0x0000000e361b7c23 */ /* 0x100fe2000800088b */
[----:B-1----:R-:W-:Y:S01]  /*2630*/  FMUL R147, R30, 1.4426950216293334961 ;  /* 0x3fb8aa3b1e937820 */ /* 0x002fe20000400000 */
[----:B------:R-:W-:-:S04]  /*2640*/  FFMA R30, R46, UR14, -R139 ;  /* 0x0000000e2e1e7c23 */ /* 0x000fc8000800088b */
[----:B------:R0:W-:Y:S01]  /*2650*/  MUFU.EX2 R39, R149 ;  /* 0x0000009500277308 */ /* 0x0001e20000000800 */
[----:B------:R-:W-:Y:S01]  /*2660*/  FMNMX R54, R26, R125, !PT ;  /* 0x0000007d1a367209 */ /* 0x000fe20007800000 */
[----:B0-----:R-:W-:Y:S01]  /*2670*/  FMUL R149, R30, 1.4426950216293334961 ;  /* 0x3fb8aa3b1e957820 */ /* 0x001fe20000400000 */
[----:B------:R-:W-:-:S05]  /*2680*/  FFMA R30, R47, UR14, -R139 ;  /* 0x0000000e2f1e7c23 */ /* 0x000fca000800088b */
[----:B------:R0:W-:Y:S01]  /*2690*/  MUFU.EX2 R42, R31 ;  /* 0x0000001f002a7308 */ /* 0x0001e20000000800 */
[--C-:B------:R-:W-:Y:S01]  /*26a0*/  FFMA R24, R24, UR14, -R54.reuse ;  /* 0x0000000e18187c23 */ /* 0x100fe20008000836 */
[--C-:B------:R-:W-:Y:S01]  /*26b0*/  FFMA R25, R25, UR14, -R54.reuse ;  /* 0x0000000e19197c23 */ /* 0x100fe20008000836 */
[--C-:B------:R-:W-:Y:S01]  /*26c0*/  FFMA R28, R28, UR14, -R54.reuse ;  /* 0x0000000e1c1c7c23 */ /* 0x100fe20008000836 */
[----:B------:R-:W-:Y:S01]  /*26d0*/  FFMA R29, R29, UR14, -R54 ;  /* 0x0000000e1d1d7c23 */ /* 0x000fe20008000836 */
[----:B0-----:R-:W-:Y:S01]  /*26e0*/  FMUL R31, R30, 1.4426950216293334961 ;  /* 0x3fb8aa3b1e1f7820 */ /* 0x001fe20000400000 */
[----:B------:R-:W-:Y:S02]  /*26f0*/  FFMA R30, R50, UR14, -R139 ;  /* 0x0000000e321e7c23 */ /* 0x000fe4000800088b */
[----:B------:R0:W-:Y:S01]  /*2700*/  MUFU.EX2 R43, R145 ;  /* 0x00000091002b7308 */ /* 0x0001e20000000800 */
[----:B------:R-:W-:Y:S01]  /*2710*/  FMUL R24, R24, 1.4426950216293334961 ;  /* 0x3fb8aa3b18187820 */ /* 0x000fe20000400000 */
[----:B------:R-:W-:Y:S01]  /*2720*/  FMUL R25, R25, 1.4426950216293334961 ;  /* 0x3fb8aa3b19197820 */ /* 0x000fe20000400000 */
[----:B------:R-:W-:Y:S01]  /*2730*/  FMUL R28, R28, 1.4426950216293334961 ;  /* 0x3fb8aa3b1c1c7820 */ /* 0x000fe20000400000 */
[----:B------:R-:W-:Y:S01]  /*2740*/  FMUL R29, R29, 1.4426950216293334961 ;  /* 0x3fb8aa3b1d1d7820 */ /* 0x000fe20000400000 */
[----:B0-----:R-:W-:-:S03]  /*2750*/  FMUL R145, R30, 1.4426950216293334961 ;  /* 0x3fb8aa3b1e917820 */ /* 0x001fc60000400000 */
[----:B------:R-:W-:Y:S01]  /*2760*/  MUFU.EX2 R141, R141 ;  /* 0x0000008d008d7308 */ /* 0x000fe20000000800 */
[----:B------:R-:W-:Y:S01]  /*2770*/  FFMA R30, R51, UR14, -R139 ;  /* 0x0000000e331e7c23 */ /* 0x000fe2000800088b */
[--C-:B------:R-:W-:Y:S01]  /*2780*/  FFMA R32, R32, UR14, -R54.reuse ;  /* 0x0000000e20207c23 */ /* 0x100fe20008000836 */
[--C-:B------:R-:W-:Y:S01]  /*2790*/  FFMA R33, R33, UR14, -R54.reuse ;  /* 0x0000000e21217c23 */ /* 0x100fe20008000836 */
[--C-:B------:R-:W-:Y:S01]  /*27a0*/  FFMA R36, R36, UR14, -R54.reuse ;  /* 0x0000000e24247c23 */ /* 0x100fe20008000836 */
[----:B------:R-:W-:-:S03]  /*27b0*/  FFMA R37, R37, UR14, -R54 ;  /* 0x0000000e25257c23 */ /* 0x000fc60008000836 */
[----:B------:R-:W0:Y:S01]  /*27c0*/  MUFU.EX2 R148, R148 ;  /* 0x0000009400947308 */ /* 0x000e220000000800 */
[----:B------:R-:W-:-:S07]  /*27d0*/  FMUL R32, R32, 1.4426950216293334961 ;  /* 0x3fb8aa3b20207820 */ /* 0x000fce0000400000 */
[----:B------:R-:W1:Y:S01]  /*27e0*/  MUFU.EX2 R143, R143 ;  /* 0x0000008f008f7308 */ /* 0x000e620000000800 */
[----:B------:R-:W-:Y:S01]  /*27f0*/  FMUL R33, R33, 1.4426950216293334961 ;  /* 0x3fb8aa3b21217820 */ /* 0x000fe20000400000 */
[----:B------:R-:W-:Y:S01]  /*2800*/  FMUL R36, R36, 1.4426950216293334961 ;  /* 0x3fb8aa3b24247820 */ /* 0x000fe20000400000 */
[----:B------:R-:W-:-:S05]  /*2810*/  FMUL R37, R37, 1.4426950216293334961 ;  /* 0x3fb8aa3b25257820 */ /* 0x000fca0000400000 */
[----:B------:R-:W-:Y:S08]  /*2820*/  MUFU.EX2 R46, R147 ;  /* 0x00000093002e7308 */ /* 0x000ff00000000800 */
[----:B------:R-:W-:Y:S08]  /*2830*/  MUFU.EX2 R51, R145 ;  /* 0x0000009100337308 */ /* 0x000ff00000000800 */
[----:B------:R0:W-:Y:S08]  /*2840*/  MUFU.EX2 R145, R24 ;  /* 0x0000001800917308 */ /* 0x0001f00000000800 */
[----:B------:R1:W2:Y:S08]  /*2850*/  MUFU.EX2 R168, R25 ;  /* 0x0000001900a87308 */ /* 0x0002b00000000800 */
[----:B------:R-:W-:Y:S08]  /*2860*/  MUFU.EX2 R147, R28 ;  /* 0x0000001c00937308 */ /* 0x000ff00000000800 */
[----:B------:R-:W4:Y:S01]  /*2870*/  MUFU.EX2 R170, R29 ;  /* 0x0000001d00aa7308 */ /* 0x000f220000000800 */
[--C-:B------:R-:W-:Y:S01]  /*2880*/  FFMA R40, R40, UR14, -R54.reuse ;  /* 0x0000000e28287c23 */ /* 0x100fe20008000836 */
[--C-:B------:R-:W-:Y:S01]  /*2890*/  FFMA R41, R41, UR14, -R54.reuse ;  /* 0x0000000e29297c23 */ /* 0x100fe20008000836 */
[----:B------:R-:W-:Y:S01]  /*28a0*/  FFMA R26, R55, UR14, -R139 ;  /* 0x0000000e371a7c23 */ /* 0x000fe2000800088b */
[----:B------:R-:W-:Y:S01]  /*28b0*/  FFMA R44, R44, UR14, -R54 ;  /* 0x0000000e2c2c7c23 */ /* 0x000fe20008000836 */
[----:B------:R-:W-:-:S03]  /*28c0*/  FMUL R40, R40, 1.4426950216293334961 ;  /* 0x3fb8aa3b28287820 */ /* 0x000fc60000400000 */
[----:B------:R-:W-:Y:S01]  /*28d0*/  MUFU.EX2 R32, R32 ;  /* 0x0000002000207308 */ /* 0x000fe20000000800 */
[----:B------:R-:W-:Y:S01]  /*28e0*/  FMUL R41, R41, 1.4426950216293334961 ;  /* 0x3fb8aa3b29297820 */ /* 0x000fe20000400000 */
[----:B0-----:R-:W-:Y:S01]  /*28f0*/  F2FP.SATFINITE.E4M3.F32.PACK_AB_MERGE_C R24, R148, R141, RZ ;  /* 0x0000008d9418723e */ /* 0x001fe200048070ff */
[----:B------:R-:W-:Y:S01]  /*2900*/  FFMA R45, R45, UR14, -R54 ;  /* 0x0000000e2d2d7c23 */ /* 0x000fe20008000836 */
[----:B-1----:R-:W-:-:S04]  /*2910*/  F2FP.SATFINITE.E4M3.F32.PACK_AB_MERGE_C R25, R34, R143, RZ ;  /* 0x0000008f2219723e */ /* 0x002fc800048070ff */
[----:B------:R-:W0:Y:S01]  /*2920*/  MUFU.EX2 R33, R33 ;  /* 0x0000002100217308 */ /* 0x000e220000000800 */
[--C-:B------:R-:W-:Y:S01]  /*2930*/  FFMA R48, R48, UR14, -R54.reuse ;  /* 0x0000000e30307c23 */ /* 0x100fe20008000836 */
[--C-:B------:R-:W-:Y:S01]  /*2940*/  FFMA R49, R49, UR14, -R54.reuse ;  /* 0x0000000e31317c23 */ /* 0x100fe20008000836 */
[----:B------:R-:W-:-:S05]  /*2950*/  FFMA R52, R52, UR14, -R54 ;  /* 0x0000000e34347c23 */ /* 0x000fca0008000836 */
[----:B------:R-:W-:Y:S01]  /*2960*/  MUFU.EX2 R36, R36 ;  /* 0x0000002400247308 */ /* 0x000fe20000000800 */
[----:B------:R-:W-:-:S07]  /*2970*/  FFMA R53, R53, UR14, -R54 ;  /* 0x0000000e35357c23 */ /* 0x000fce0008000836 */
[----:B------:R-:W1:Y:S01]  /*2980*/  MUFU.EX2 R37, R37 ;  /* 0x0000002500257308 */ /* 0x000e620000000800 */
[----:B------:R-:W-:Y:S01]  /*2990*/  FMUL R30, R30, 1.4426950216293334961 ;  /* 0x3fb8aa3b1e1e7820 */ /* 0x000fe20000400000 */
[----:B------:R-:W-:Y:S01]  /*29a0*/  FMUL R27, R27, 1.4426950216293334961 ;  /* 0x3fb8aa3b1b1b7820 */ /* 0x000fe20000400000 */
[----:B------:R-:W-:Y:S01]  /*29b0*/  FMUL R26, R26, 1.4426950216293334961 ;  /* 0x3fb8aa3b1a1a7820 */ /* 0x000fe20000400000 */
[----:B------:R-:W-:Y:S01]  /*29c0*/  FMUL R44, R44, 1.4426950216293334961 ;  /* 0x3fb8aa3b2c2c7820 */ /* 0x000fe20000400000 */
[----:B--2---:R-:W-:Y:S01]  /*29d0*/  F2FP.SATFINITE.E4M3.F32.PACK_AB_MERGE_C R24, R168, R145, R24 ;  /* 0x00000091a818723e */ /* 0x004fe20004807018 */
[----:B------:R-:W-:Y:S01]  /*29e0*/  FMUL R45, R45, 1.4426950216293334961 ;  /* 0x3fb8aa3b2d2d7820 */ /* 0x000fe20000400000 */
[----:B----4-:R-:W-:Y:S01]  /*29f0*/  F2FP.SATFINITE.E4M3.F32.PACK_AB_MERGE_C R25, R170, R147, R25 ;  /* 0x00000093aa19723e */ /* 0x010fe20004807019 */
[----:B------:R-:W-:Y:S01]  /*2a00*/  MUFU.EX2 R40, R40 ;  /* 0x0000002800287308 */ /* 0x000fe20000000800 */
[----:B------:R-:W-:Y:S01]  /*2a10*/  FMUL R48, R48, 1.4426950216293334961 ;  /* 0x3fb8aa3b30307820 */ /* 0x000fe20000400000 */
[----:B------:R-:W-:Y:S01]  /*2a20*/  FMUL R49, R49, 1.4426950216293334961 ;  /* 0x3fb8aa3b31317820 */ /* 0x000fe20000400000 */
[----:B------:R-:W-:Y:S01]  /*2a30*/  FMUL R52, R52, 1.4426950216293334961 ;  /* 0x3fb8aa3b34347820 */ /* 0x000fe20000400000 */
[----:B------:R-:W-:Y:S01]  /*2a40*/  FMUL R53, R53, 1.4426950216293334961 ;  /* 0x3fb8aa3b35357820 */ /* 0x000fe20000400000 */
[----:B------:R-:W-:-:S03]  /*2a50*/  SEL R29, R24, R25, !P1 ;  /* 0x00000019181d7207 */ /* 0x000fc60004800000 */
[----:B------:R-:W2:Y:S08]  /*2a60*/  MUFU.EX2 R41, R41 ;  /* 0x0000002900297308 */ /* 0x000eb00000000800 */
[----:B------:R-:W-:Y:S08]  /*2a70*/  MUFU.EX2 R47, R149 ;  /* 0x00000095002f7308 */ /* 0x000ff00000000800 */
[----:B------:R4:W2:Y:S08]  /*2a80*/  MUFU.EX2 R50, R31 ;  /* 0x0000001f00327308 */ /* 0x0008b00000000800 */
[----:B------:R-:W2:Y:S01]  /*2a90*/  MUFU.EX2 R150, R30 ;  /* 0x0000001e00967308 */ /* 0x000ea20000000800 */
[----:B----4-:R-:W-:-:S02]  /*2aa0*/  SEL R31, R25, R24, !P1 ;  /* 0x00000018191f7207 */ /* 0x010fc40004800000 */
[----:B------:R-:W-:Y:S02]  /*2ab0*/  F2FP.SATFINITE.E4M3.F32.PACK_AB_MERGE_C R24, R38, R35, RZ ;  /* 0x000000232618723e */ /* 0x000fe400048070ff */
[----:B------:R-:W-:-:S03]  /*2ac0*/  F2FP.SATFINITE.E4M3.F32.PACK_AB_MERGE_C R25, R42, R39, RZ ;  /* 0x000000272a19723e */ /* 0x000fc600048070ff */
[----:B------:R2:W-:Y:S01]  /*2ad0*/  MUFU.EX2 R55, R27 ;  /* 0x0000001b00377308 */ /* 0x0005e20000000800 */
[----:B0-----:R-:W-:-:S07]  /*2ae0*/  F2FP.SATFINITE.E4M3.F32.PACK_AB_MERGE_C R24, R33, R32, R24 ;  /* 0x000000202118723e */ /* 0x001fce0004807018 */
[----:B------:R-:W0:Y:S01]  /*2af0*/  MUFU.EX2 R152, R26 ;  /* 0x0000001a00987308 */ /* 0x000e220000000800 */
[----:B-1----:R-:W-:Y:S01]  /*2b00*/  F2FP.SATFINITE.E4M3.F32.PACK_AB_MERGE_C R25, R37, R36, R25 ;  /* 0x000000242519723e */ /* 0x002fe20004807019 */
[----:B------:R-:W-:Y:S06]  /*2b10*/  STS.U8 [R130+UR12+0x2000], R169 ;  /* 0x002000a982007988 */ /* 0x000fec000800000c */
[----:B------:R-:W-:Y:S01]  /*2b20*/  MUFU.EX2 R44, R44 ;  /* 0x0000002c002c7308 */ /* 0x000fe20000000800 */
[----:B------:R-:W-:Y:S07]  /*2b30*/  STS.U8 [R130+UR12+0x2200], R171 ;  /* 0x002200ab82007988 */ /* 0x000fee000800000c */
[----:B------:R-:W1:Y:S01]  /*2b40*/  MUFU.EX2 R45, R45 ;  /* 0x0000002d002d7308 */ /* 0x000e620000000800 */
[----:B-----5:R-:W-:Y:S07]  /*2b50*/  STS.U8 [R130+UR12+0x2400], R173 ;  /* 0x002400ad82007988 */ /* 0x020fee000800000c */
[----:B------:R-:W-:Y:S01]  /*2b60*/  MUFU.EX2 R48, R48 ;  /* 0x0000003000307308 */ /* 0x000fe20000000800 */
[----:B---3--:R-:W-:Y:S07]  /*2b70*/  STS.U8 [R130+UR12+0x2600], R175 ;  /* 0x002600af82007988 */ /* 0x008fee000800000c */
[----:B------:R-:W3:Y:S01]  /*2b80*/  MUFU.EX2 R49, R49 ;  /* 0x0000003100317308 */ /* 0x000ee20000000800 */
[----:B------:R-:W-:Y:S07]  /*2b90*/  STS.U8 [R130+UR12+0x2800], R131 ;  /* 0x0028008382007988 */ /* 0x000fee000800000c */
[----:B------:R-:W-:Y:S01]  /*2ba0*/  MUFU.EX2 R52, R52 ;  /* 0x0000003400347308 */ /* 0x000fe20000000800 */
[----:B------:R4:W-:Y:S07]  /*2bb0*/  STS.U8 [R130+UR12+0x2a00], R133 ;  /* 0x002a008582007988 */ /* 0x0009ee000800000c */
[----:B------:R-:W5:Y:S01]  /*2bc0*/  MUFU.EX2 R53, R53 ;  /* 0x0000003500357308 */ /* 0x000f620000000800 */
[----:B------:R2:W-:Y:S01]  /*2bd0*/  STS.U8 [R130+UR12+0x2c00], R135 ;  /* 0x002c008782007988 */ /* 0x0005e2000800000c */
[----:B----4-:R-:W-:-:S03]  /*2be0*/  SEL R133, R24, R25, !P1 ;  /* 0x0000001918857207 */ /* 0x010fc60004800000 */
[----:B------:R4:W-:Y:S04]  /*2bf0*/  STS.U8 [R130+UR12+0x2e00], R137 ;  /* 0x002e008982007988 */ /* 0x0009e8000800000c */
[----:B------:R-:W-:Y:S01]  /*2c00*/  STS.U8 [R127+UR12+0x2100], R132 ;  /* 0x002100847f007988 */ /* 0x000fe2000800000c */
[----:B--2---:R-:W-:-:S03]  /*2c10*/  SEL R135, R25, R24, !P1 ;  /* 0x0000001819877207 */ /* 0x004fc60004800000 */
[----:B------:R-:W-:Y:S01]  /*2c20*/  STS.U8 [R127+UR12+0x2300], R134 ;  /* 0x002300867f007988 */ /* 0x000fe2000800000c */
[----:B------:R-:W-:-:S03]  /*2c30*/  F2FP.SATFINITE.E4M3.F32.PACK_AB_MERGE_C R24, R46, R43, RZ ;  /* 0x0000002b2e18723e */ /* 0x000fc600048070ff */
[----:B------:R-:W-:Y:S04]  /*2c40*/  STS.U8 [R127+UR12+0x2500], R136 ;  /* 0x002500887f007988 */ /* 0x000fe8000800000c */
[----:B------:R-:W-:Y:S04]  /*2c50*/  STS.U8 [R127+UR12+0x2700], R138 ;  /* 0x0027008a7f007988 */ /* 0x000fe8000800000c */
[----:B------:R-:W-:Y:S04]  /*2c60*/  STS.U8 [R127+UR12+0x2900], R140 ;  /* 0x0029008c7f007988 */ /* 0x000fe8000800000c */
[----:B------:R-:W-:Y:S04]  /*2c70*/  STS.U8 [R127+UR12+0x2b00], R142 ;  /* 0x002b008e7f007988 */ /* 0x000fe8000800000c */
[----:B------:R-:W-:Y:S04]  /*2c80*/  STS.U8 [R127+UR12+0x2d00], R144 ;  /* 0x002d00907f007988 */ /* 0x000fe8000800000c */
[----:B------:R-:W-:Y:S01]  /*2c90*/  STS.U8 [R127+UR12+0x2f00], R146 ;  /* 0x002f00927f007988 */ /* 0x000fe2000800000c */
[----:B------:R2:W-:Y:S06]  /*2ca0*/  MEMBAR.ALL.CTA ;  /* 0x0000000000007992 */ /* 0x0005ec0000008000 */
[----:B--2---:R-:W2:Y:S01]  /*2cb0*/  FENCE.VIEW.ASYNC.S ;  /* 0x00000000000073c6 */ /* 0x004ea20000000000 */
[----:B------:R-:W-:-:S02]  /*2cc0*/  F2FP.SATFINITE.E4M3.F32.PACK_AB_MERGE_C R27, R41, R40, R24 ;  /* 0x00000028291b723e */ /* 0x000fc40004807018 */
[----:B------:R-:W-:Y:S02]  /*2cd0*/  F2FP.SATFINITE.E4M3.F32.PACK_AB_MERGE_C R24, R50, R47, RZ ;  /* 0x0000002f3218723e */ /* 0x000fe400048070ff */
[----:B------:R-:W-:Y:S02]  /*2ce0*/  F2FP.SATFINITE.E4M3.F32.PACK_AB_MERGE_C R25, R150, R51, RZ ;  /* 0x000000339619723e */ /* 0x000fe400048070ff */
[----:B0-----:R-:W-:Y:S02]  /*2cf0*/  F2FP.SATFINITE.E4M3.F32.PACK_AB_MERGE_C R26, R152, R55, RZ ;  /* 0x00000037981a723e */ /* 0x001fe400048070ff */
[----:B-1----:R-:W-:Y:S02]  /*2d00*/  F2FP.SATFINITE.E4M3.F32.PACK_AB_MERGE_C R24, R45, R44, R24 ;  /* 0x0000002c2d18723e */ /* 0x002fe40004807018 */
[----:B---3--:R-:W-:Y:S02]  /*2d10*/  F2FP.SATFINITE.E4M3.F32.PACK_AB_MERGE_C R25, R49, R48, R25 ;  /* 0x000000303119723e */ /* 0x008fe40004807019 */
[----:B-----5:R-:W-:-:S02]  /*2d20*/  F2FP.SATFINITE.E4M3.F32.PACK_AB_MERGE_C R26, R53, R52, R26 ;  /* 0x00000034351a723e */ /* 0x020fc4000480701a */
[----:B----4-:R-:W-:Y:S01]  /*2d30*/  SEL R137, R27, R24, !P1 ;  /* 0x000000181b897207 */ /* 0x010fe20004800000 */
[----:B------:R-:W-:Y:S01]  /*2d40*/  FADD R30, -R54, R125 ;  /* 0x0000007d361e7221 */ /* 0x000fe20000000100 */
[----:B------:R-:W-:Y:S01]  /*2d50*/  SEL R27, R24, R27, !P1 ;  /* 0x0000001b181b7207 */ /* 0x000fe20004800000 */
[----:B------:R-:W-:Y:S01]  /*2d60*/  FADD R24, -R139, R120 ;  /* 0x000000788b187221 */ /* 0x000fe20000000100 */
[----:B------:R-:W-:Y:S02]  /*2d70*/  SEL R149, R25, R26, !P1 ;  /* 0x0000001a19957207 */ /* 0x000fe40004800000 */
[----:B------:R-:W-:Y:S01]  /*2d80*/  SEL R151, R26, R25, !P1 ;  /* 0x000000191a977207 */ /* 0x000fe20004800000 */
[----:B--2---:R-:W-:Y:S01]  /*2d90*/  SHFL.IDX PT, R29, R29, R2, 0x1f ;  /* 0x00001f021d1d7589 */ /* 0x004fe200000e0000 */
[----:B------:R-:W-:Y:S01]  /*2da0*/  FMUL R131, R24, 1.4426950216293334961 ;  /* 0x3fb8aa3b18837820 */ /* 0x000fe20000400000 */
[----:B------:R-:W-:Y:S02]  /*2db0*/  FMUL R120, R30, 1.4426950216293334961 ;  /* 0x3fb8aa3b1e787820 */ /* 0x000fe40000400000 */
[----:B------:R-:W0:Y:S04]  /*2dc0*/  SHFL.IDX PT, R26, R31, R126, 0x1f ;  /* 0x00001f7e1f1a7589 */ /* 0x000e2800000e0000 */
[----:B------:R-:W-:Y:S04]  /*2dd0*/  SHFL.IDX PT, R133, R133, R2, 0x1f ;  /* 0x00001f0285857589 */ /* 0x000fe800000e0000 */
[----:B------:R-:W1:Y:S04]  /*2de0*/  SHFL.IDX PT, R28, R135, R126, 0x1f ;  /* 0x00001f7e871c7589 */ /* 0x000e6800000e0000 */
[----:B------:R-:W-:Y:S04]  /*2df0*/  SHFL.IDX PT, R137, R137, R2, 0x1f ;  /* 0x00001f0289897589 */ /* 0x000fe800000e0000 */
[----:B------:R2:W3:Y:S04]  /*2e00*/  SHFL.IDX PT, R132, R27, R126, 0x1f ;  /* 0x00001f7e1b847589 */ /* 0x0004e800000e0000 */
[----:B------:R-:W-:Y:S04]  /*2e10*/  SHFL.IDX PT, R149, R149, R2, 0x1f ;  /* 0x00001f0295957589 */ /* 0x000fe800000e0000 */
[----:B------:R-:W4:Y:S01]  /*2e20*/  SHFL.IDX PT, R134, R151, R126, 0x1f ;  /* 0x00001f7e97867589 */ /* 0x000f2200000e0000 */
[----:B------:R-:W5:Y:S08]  /*2e30*/  MUFU.EX2 R131, R131 ;  /* 0x0000008300837308 */ /* 0x000f700000000800 */
[----:B------:R-:W3:Y:S01]  /*2e40*/  MUFU.EX2 R120, R120 ;  /* 0x0000007800787308 */ /* 0x000ee20000000800 */
[----:B0-----:R-:W-:-:S02]  /*2e50*/  PRMT R24, R29, R129, R26 ;  /* 0x000000811d187216 */ /* 0x001fc4000000001a */
[-C--:B------:R-:W-:Y:S02]  /*2e60*/  PRMT R25, R29, R128.reuse, R26 ;  /* 0x000000801d197216 */ /* 0x080fe4000000001a */
[C-C-:B-1----:R-:W-:Y:S02]  /*2e70*/  PRMT R26, R133.reuse, R129, R28.reuse ;  /* 0x00000081851a7216 */ /* 0x142fe4000000001c */
[----:B--2---:R-:W-:Y:S01]  /*2e80*/  PRMT R27, R133, R128, R28 ;  /* 0x00000080851b7216 */ /* 0x004fe2000000001c */
[-C--:B-----5:R-:W-:Y:S01]  /*2e90*/  FMUL R58, R58, R131.reuse ;  /* 0x000000833a3a7220 */ /* 0x0a0fe20000400000 */
[-C--:B------:R-:W-:Y:S01]  /*2ea0*/  FMUL R59, R59, R131.reuse ;  /* 0x000000833b3b7220 */ /* 0x080fe20000400000 */
        /* <DEDUP_REMOVED lines=13> */
[-C--:B---3--:R-:W-:Y:S01]  /*2f80*/  FMUL R56, R56, R120.reuse ;  /* 0x0000007838387220 */ /* 0x088fe20000400000 */
        /* <DEDUP_REMOVED lines=14> */
[----:B------:R-:W-:Y:S01]  /*3070*/  FMUL R85, R85, R120 ;  /* 0x0000007855557220 */ /* 0x000fe20000400000 */
[----:B------:R-:W-:Y:S01]  /*3080*/  FMUL R87, R87, R131 ;  /* 0x0000008357577220 */ /* 0x000fe20000400000 */
[----:B------:R-:W-:-:S02]  /*3090*/  PRMT R28, R137, R129, R132 ;  /* 0x00000081891c7216 */ /* 0x000fc40000000084 */
[-C--:B------:R-:W-:Y:S02]  /*30a0*/  PRMT R29, R137, R128.reuse, R132 ;  /* 0x00000080891d7216 */ /* 0x080fe40000000084 */
[C-C-:B----4-:R-:W-:Y:S02]  /*30b0*/  PRMT R30, R149.reuse, R129, R134.reuse ;  /* 0x00000081951e7216 */ /* 0x150fe40000000086 */
[----:B------:R-:W-:Y:S01]  /*30c0*/  PRMT R31, R149, R128, R134 ;  /* 0x00000080951f7216 */ /* 0x000fe20000000086 */
[----:B------:R-:W-:Y:S01]  /*30d0*/  BAR.SYNC.DEFER_BLOCKING 0x0 ;  /* 0x0000000000007b1d */ /* 0x000fe20000010000 */
[----:B------:R-:W-:-:S05]  /*30e0*/  FADD R168, R145, R168 ;  /* 0x000000a891a87221 */ /* 0x000fca0000000000 */
[----:B------:R-:W-:-:S06]  /*30f0*/  WARPGROUP.ARRIVE ;  /* 0x00000000000079c5 */ /* 0x000fcc0000000000 */
[----:B------:R-:W-:Y:S01]  /*3100*/  QGMMA.64x64x32.F32.E4M3.E4M3 R56, R24, gdesc[UR20], R56 ;  /* 0x00e0001418387df3 */ /* 0x000fe20008700838 */
[----:B------:R-:W-:Y:S01]  /*3110*/  FADD R148, R141, R148 ;  /* 0x000000948d947221 */ /* 0x000fe20000000000 */
[----:B------:R-:W-:-:S03]  /*3120*/  FADD R147, R147, R168 ;  /* 0x000000a893937221 */ /* 0x000fc60000000000 */
        /* <DEDUP_REMOVED lines=27> */
[----:B------:R-:W-:Y:S01]  /*32e0*/  QGMMA.64x64x32.F32.E4M3.E4M3 R56, R28, gdesc[UR8], R56, gsb0 ;  /* 0x00e000081c387df3 */ /* 0x000fe20008000838 */
[----:B------:R-:W0:Y:S04]  /*32f0*/  SHFL.BFLY PT, R33, R52, 0x2, 0x1f ;  /* 0x0c401f0034217f89 */ /* 0x000e2800000e0000 */
[----:B------:R-:W1:Y:S01]  /*3300*/  SHFL.BFLY PT, R32, R55, 0x2, 0x1f ;  /* 0x0c401f0037207f89 */ /* 0x000e6200000e0000 */
[----:B------:R-:W-:Y:S01]  /*3310*/  UIADD3 UR5, UR5, 0x40, URZ ;  /* 0x0000004005057890 */ /* 0x000fe2000fffe03f */
[----:B0-----:R-:W-:Y:S01]  /*3320*/  FADD R33, R52, R33 ;  /* 0x0000002134217221 */ /* 0x001fe20000000000 */
[----:B-1----:R-:W-:-:S04]  /*3330*/  FADD R34, R55, R32 ;  /* 0x0000002037227221 */ /* 0x002fc80000000000 */
[----:B------:R-:W0:Y:S04]  /*3340*/  SHFL.BFLY PT, R32, R33, 0x1, 0x1f ;  /* 0x0c201f0021207f89 */ /* 0x000e2800000e0000 */
[----:B------:R-:W1:Y:S01]  /*3350*/  SHFL.BFLY PT, R37, R34, 0x1, 0x1f ;  /* 0x0c201f0022257f89 */ /* 0x000e6200000e0000 */
[----:B------:R-:W-:Y:S01]  /*3360*/  ISETP.LE.AND P2, PT, R7, UR5, PT ;  /* 0x0000000507007c0c */ /* 0x000fe2000bf43270 */
[----:B------:R-:W-:Y:S01]  /*3370*/  ULEA UR4, UR15, UR4, 0x6 ;  /* 0x000000040f047291 */ /* 0x000fe2000f8e303f */
[----:B------:R-:W-:Y:S02]  /*3380*/  IMAD R122, R3, 0x40, R122 ;  /* 0x00000040037a7824 */ /* 0x000fe400078e027a */
[----:B------:R-:W-:Y:S02]  /*3390*/  IMAD.MOV.U32 R125, RZ, RZ, R54 ;  /* 0x000000ffff7d7224 */ /* 0x000fe400078e0036 */
[----:B0-----:R-:W-:Y:S01]  /*33a0*/  FADD R35, R33, R32 ;  /* 0x0000002021237221 */ /* 0x001fe20000000000 */
[----:B-1----:R-:W-:-:S03]  /*33b0*/  FADD R32, R34, R37 ;  /* 0x0000002522207221 */ /* 0x002fc60000000000 */
[----:B------:R-:W-:Y:S01]  /*33c0*/  FFMA R123, R120, R123, R35 ;  /* 0x0000007b787b7223 */ /* 0x000fe20000000023 */
[----:B------:R-:W-:Y:S02]  /*33d0*/  IMAD.MOV.U32 R120, RZ, RZ, R139 ;  /* 0x000000ffff787224 */ /* 0x000fe400078e008b */
[----:B------:R-:W-:Y:S01]  /*33e0*/  FFMA R124, R131, R124, R32 ;  /* 0x0000007c837c7223 */ /* 0x000fe20000000020 */
[----:B------:R-:W-:Y:S02]  /*33f0*/  WARPGROUP.DEPBAR.LE gsb0, 0x0 ;  /* 0x00008000000079c5 */ /* 0x000fe40000010000 */
[----:B------:R-:W-:Y:S05]  /*3400*/  @!P2 BRA `(.L_x_1) ;  /* 0xffffffe000fca947 */ /* 0x000fea000383ffff */
.L_x_0:
[----:B------:R-:W-:Y:S01]  /*3410*/  FMUL R7, R82, 0.25 ;  /* 0x3e80000052077820 */ /* 0x000fe20000400000 */
[----:B------:R-:W-:Y:S01]  /*3420*/  FSETP.GT.AND P1, PT, |R124|, 8.50705917302346158658e+37, PT ;  /* 0x7e8000007c00780b */ /* 0x000fe20003f24200 */
[----:B0-----:R-:W-:Y:S01]  /*3430*/  FMUL R3, R86, 0.25 ;  /* 0x3e80000056037820 */ /* 0x001fe20000400000 */
[----:B------:R-:W-:Y:S01]  /*3440*/  FMUL R8, R83, 0.25 ;  /* 0x3e80000053087820 */ /* 0x000fe20000400000 */
[----:B------:R-:W-:Y:S01]  /*3450*/  FMUL R2, R87, 0.25 ;  /* 0x3e80000057027820 */ /* 0x000fe20000400000 */
[----:B------:R-:W-:Y:S01]  /*3460*/  FSEL R17, R7, R82, P1 ;  /* 0x0000005207117208 */ /* 0x000fe20000800000 */
        /* <DEDUP_REMOVED lines=21> */
[----:B------:R-:W-:Y:S01]  /*35c0*/  FSETP.GT.AND P2, PT, |R123|, 8.50705917302346158658e+37, PT ;  /* 0x7e8000007b00780b */ /* 0x000fe20003f44200 */
[----:B------:R-:W-:Y:S01]  /*35d0*/  IMAD.SHL.U32 R10, R0, 0x4, RZ ;  /* 0x00000004000a7824 */ /* 0x000fe200078e00ff */
        /* <DEDUP_REMOVED lines=21> */
[----:B------:R-:W0:Y:S01]  /*3730*/  LDC R42, c[0x0][0x278] ;  /* 0x00009e00ff2a7b82 */ /* 0x000e220000000800 */
[----:B------:R-:W-:Y:S01]  /*3740*/  LOP3.LUT R7, R0, 0x7, RZ, 0xc0, !PT ;  /* 0x0000000700077812 */ /* 0x000fe200078ec0ff */
[----:B------:R-:W-:Y:S01]  /*3750*/  ULDC.64 UR4, c[0x0][0x270] ;  /* 0x00009c0000047ab9 */ /* 0x000fe20000000a00 */
[----:B------:R-:W-:Y:S01]  /*3760*/  FSEL R31, R3, R68, P2 ;  /* 0x00000044031f7208 */ /* 0x000fe20001000000 */
[----:B------:R-:W-:Y:S01]  /*3770*/  FMUL R3, R60, 0.25 ;  /* 0x3e8000003c037820 */ /* 0x000fe20000400000 */
[----:B------:R-:W-:Y:S01]  /*3780*/  FSEL R59, R2, R59, P1 ;  /* 0x0000003b023b7208 */ /* 0x000fe20000800000 */
[----:B------:R-:W-:Y:S01]  /*3790*/  FMUL R2, R85, 0.25 ;  /* 0x3e80000055027820 */ /* 0x000fe20000400000 */
[----:B------:R-:W-:Y:S01]  /*37a0*/  FSEL R61, R8, R61, P2 ;  /* 0x0000003d083d7208 */ /* 0x000fe20001000000 */
[----:B------:R-:W-:Y:S01]  /*37b0*/  UIMAD UR4, UR13, UR4, URZ ;  /* 0x000000040d0472a4 */ /* 0x000fe2000f8e023f */
[----:B------:R-:W-:-:S02]  /*37c0*/  LEA R9, R7, UR12, 0x4 ;  /* 0x0000000c07097c11 */ /* 0x000fc4000f8e20ff */
[----:B------:R-:W-:Y:S02]  /*37d0*/  LOP3.LUT R8, R0, 0x8, RZ, 0xc0, !PT ;  /* 0x0000000800087812 */ /* 0x000fe400078ec0ff */
[----:B------:R-:W-:Y:S01]  /*37e0*/  FSEL R39, R3, R60, P2 ;  /* 0x0000003c03277208 */ /* 0x000fe20001000000 */
[----:B------:R-:W-:Y:S01]  /*37f0*/  FMUL R3, R56, 0.25 ;  /* 0x3e80000038037820 */ /* 0x000fe20000400000 */
[----:B------:R-:W-:Y:S01]  /*3800*/  FSEL R85, R2, R85, P2 ;  /* 0x0000005502557208 */ /* 0x000fe20001000000 */
[----:B------:R-:W-:Y:S01]  /*3810*/  FMUL R2, R77, 0.25 ;  /* 0x3e8000004d027820 */ /* 0x000fe20000400000 */
[----:B------:R-:W-:Y:S01]  /*3820*/  LOP3.LUT R6, R6, 0x780, RZ, 0xc0, !PT ;  /* 0x0000078006067812 */ /* 0x000fe200078ec0ff */
[--C-:B------:R-:W-:Y:S01]  /*3830*/  IMAD R7, R7, -0x8, R9.reuse ;  /* 0xfffffff807077824 */ /* 0x100fe200078e0209 */
[----:B------:R-:W-:Y:S01]  /*3840*/  LOP3.LUT R10, R10, 0x1c0, RZ, 0xc0, !PT ;  /* 0x000001c00a0a7812 */ /* 0x000fe200078ec0ff */
[----:B------:R-:W-:Y:S01]  /*3850*/  IMAD R9, R8, 0x100, R9 ;  /* 0x0000010008097824 */ /* 0x000fe200078e0209 */
[----:B------:R-:W-:Y:S01]  /*3860*/  FSEL R43, R3, R56, P2 ;  /* 0x00000038032b7208 */ /* 0x000fe20001000000 */
[----:B------:R-:W-:Y:S01]  /*3870*/  BAR.SYNC.DEFER_BLOCKING 0x0 ;  /* 0x0000000000007b1d */ /* 0x000fe20000010000 */
[----:B------:R-:W-:Y:S01]  /*3880*/  FSETP.GEU.AND P5, PT, |R124|, 1.175494350822287508e-38, PT ;  /* 0x008000007c00780b */ /* 0x000fe20003fae200 */
[----:B------:R-:W-:Y:S01]  /*3890*/  IMAD.IADD R3, R6, 0x1, R9 ;  /* 0x0000000106037824 */ /* 0x000fe200078e0209 */
[----:B------:R-:W-:Y:S01]  /*38a0*/  FSEL R77, R2, R77, P2 ;  /* 0x0000004d024d7208 */ /* 0x000fe20001000000 */
[----:B------:R-:W-:Y:S01]  /*38b0*/  FMUL R2, R69, 0.25 ;  /* 0x3e80000045027820 */ /* 0x000fe20000400000 */
[----:B------:R-:W-:-:S02]  /*38c0*/  IMAD.IADD R9, R10, 0x1, R7 ;  /* 0x000000010a097824 */ /* 0x000fc400078e0207 */
[C---:B------:R-:W-:Y:S01]  /*38d0*/  FMUL R7, R124.reuse, 8388608 ;  /* 0x4b0000007c077820 */ /* 0x040fe20000400000 */
[----:B------:R-:W-:Y:S01]  /*38e0*/  FSETP.GEU.AND P4, PT, R124, 1.175494350822287508e-38, PT ;  /* 0x008000007c00780b */ /* 0x000fe20003f8e000 */
[----:B------:R-:W-:Y:S01]  /*38f0*/  FMUL R6, R123, 8388608 ;  /* 0x4b0000007b067820 */ /* 0x000fe20000400000 */
[----:B------:R-:W-:Y:S01]  /*3900*/  FSEL R69, R2, R69, P2 ;  /* 0x0000004502457208 */ /* 0x000fe20001000000 */
[----:B------:R-:W-:Y:S01]  /*3910*/  FMUL R2, R65, 0.25 ;  /* 0x3e80000041027820 */ /* 0x000fe20000400000 */
[----:B------:R-:W-:Y:S01]  /*3920*/  FSEL R89, R7, R124, !P4 ;  /* 0x0000007c07597208 */ /* 0x000fe20006000000 */
[----:B------:R-:W-:Y:S01]  /*3930*/  @P1 FMUL R124, R124, 0.25 ;  /* 0x3e8000007c7c1820 */ /* 0x000fe20000400000 */
[----:B------:R-:W-:Y:S01]  /*3940*/  FSETP.GEU.AND P6, PT, |R123|, 1.175494350822287508e-38, PT ;  /* 0x008000007b00780b */ /* 0x000fe20003fce200 */
[----:B------:R-:W-:Y:S01]  /*3950*/  @!P5 FMUL R13, R13, 16777216 ;  /* 0x4b8000000d0dd820 */ /* 0x000fe20000400000 */
[----:B------:R-:W-:Y:S01]  /*3960*/  FSEL R65, R2, R65, P2 ;  /* 0x0000004102417208 */ /* 0x000fe20001000000 */
[----:B------:R-:W-:Y:S01]  /*3970*/  @!P5 FMUL R124, R124, 16777216 ;  /* 0x4b8000007c7cd820 */ /* 0x000fe20000400000 */
[----:B------:R-:W-:Y:S01]  /*3980*/  FMUL R2, R57, 0.25 ;  /* 0x3e80000039027820 */ /* 0x000fe20000400000 */
[----:B------:R-:W-:Y:S01]  /*3990*/  FSETP.GEU.AND P3, PT, R123, 1.175494350822287508e-38, PT ;  /* 0x008000007b00780b */ /* 0x000fe20003f6e000 */
[----:B------:R-:W-:Y:S01]  /*39a0*/  @!P5 FMUL R87, R87, 16777216 ;  /* 0x4b8000005757d820 */ /* 0x000fe20000400000 */
[----:B------:R-:W1:Y:S01]  /*39b0*/  MUFU.RCP R12, R124 ;  /* 0x0000007c000c7308 */ /* 0x000e620000001000 */
[----:B------:R-:W-:Y:S01]  /*39c0*/  @!P5 FMUL R83, R83, 16777216 ;  /* 0x4b8000005353d820 */ /* 0x000fe20000400000 */
[----:B------:R-:W-:Y:S01]  /*39d0*/  FSEL R57, R2, R57, P2 ;  /* 0x0000003902397208 */ /* 0x000fe20001000000 */
[----:B------:R-:W-:Y:S01]  /*39e0*/  @!P5 FMUL R17, R17, 16777216 ;  /* 0x4b8000001111d820 */ /* 0x000fe20000400000 */
[----:B------:R-:W-:Y:S01]  /*39f0*/  LEA.HI R2, R8, R9, RZ, 0x1f ;  /* 0x0000000908027211 */ /* 0x000fe200078ff8ff */
[----:B------:R-:W-:Y:S01]  /*3a00*/  VIADD R9, R89, 0xc0cafb0d ;  /* 0xc0cafb0d59097836 */ /* 0x000fe20000000000 */
[----:B------:R-:W-:Y:S01]  /*3a10*/  FSEL R44, R6, R123, !P3 ;  /* 0x0000007b062c7208 */ /* 0x000fe20005800000 */
[----:B------:R-:W-:Y:S01]  /*3a20*/  @P2 FMUL R123, R123, 0.25 ;  /* 0x3e8000007b7b2820 */ /* 0x000fe20000400000 */
[----:B------:R-:W-:Y:S01]  /*3a30*/  FSEL R8, RZ, -23, P4 ;  /* 0xc1b80000ff087808 */ /* 0x000fe20002000000 */
[----:B------:R-:W-:Y:S01]  /*3a40*/  @!P5 FMUL R79, R79, 16777216 ;  /* 0x4b8000004f4fd820 */ /* 0x000fe20000400000 */
[----:B------:R-:W-:Y:S01]  /*3a50*/  LOP3.LUT R10, R9, 0xff800000, RZ, 0xc0, !PT ;  /* 0xff800000090a7812 */ /* 0x000fe200078ec0ff */
[----:B------:R-:W-:Y:S01]  /*3a60*/  @!P6 FMUL R123, R123, 16777216 ;  /* 0x4b8000007b7be820 */ /* 0x000fe20000400000 */
[----:B------:R-:W-:Y:S01]  /*3a70*/  @!P5 FMUL R21, R21, 16777216 ;  /* 0x4b8000001515d820 */ /* 0x000fe20000400000 */
[----:B------:R-:W-:Y:S01]  /*3a80*/  @!P5 FMUL R75, R75, 16777216 ;  /* 0x4b8000004b4bd820 */ /* 0x000fe20000400000 */
[----:B------:R-:W-:Y:S01]  /*3a90*/  I2FP.F32.S32 R11, R10 ;  /* 0x0000000a000b7245 */ /* 0x000fe20000201400 */
[----:B------:R-:W-:Y:S01]  /*3aa0*/  @!P5 FMUL R25, R25, 16777216 ;  /* 0x4b8000001919d820 */ /* 0x000fe20000400000 */
[----:B------:R-:W-:Y:S01]  /*3ab0*/  @!P5 FMUL R71, R71, 16777216 ;  /* 0x4b8000004747d820 */ /* 0x000fe20000400000 */
[C---:B-1----:R-:W-:Y:S01]  /*3ac0*/  FMUL R14, R12.reuse, R13 ;  /* 0x0000000d0c0e7220 */ /* 0x042fe20000400000 */
[----:B------:R-:W-:Y:S01]  /*3ad0*/  @!P5 FMUL R29, R29, 16777216 ;  /* 0x4b8000001d1dd820 */ /* 0x000fe20000400000 */
[----:B------:R-:W-:Y:S01]  /*3ae0*/  FFMA.FTZ R13, R11, 1.1920928955078125e-07, R8 ;  /* 0x340000000b0d7823 */ /* 0x000fe20000010008 */
[----:B------:R-:W-:Y:S01]  /*3af0*/  @!P5 FMUL R67, R67, 16777216 ;  /* 0x4b8000004343d820 */ /* 0x000fe20000400000 */
[----:B------:R-:W1:Y:S01]  /*3b00*/  MUFU.RCP R8, R123 ;  /* 0x0000007b00087308 */ /* 0x000e620000001000 */
[----:B------:R-:W-:Y:S01]  /*3b10*/  @!P5 FMUL R33, R33, 16777216 ;  /* 0x4b8000002121d820 */ /* 0x000fe20000400000 */
        /* <DEDUP_REMOVED lines=20> */
[C---:B------:R-:W-:Y:S01]  /*3c60*/  FMUL R87, R12.reuse, R87 ;  /* 0x000000570c577220 */ /* 0x040fe20000400000 */
        /* <DEDUP_REMOVED lines=13> */
[----:B------:R-:W-:Y:S01]  /*3d40*/  FMUL R38, R12, R41 ;  /* 0x000000290c267220 */ /* 0x000fe20000400000 */
[C---:B-1----:R-:W-:Y:S01]  /*3d50*/  FMUL R85, R8.reuse, R85 ;  /* 0x0000005508557220 */ /* 0x042fe20000400000 */
        /* <DEDUP_REMOVED lines=15> */
[----:B------:R-:W-:Y:S01]  /*3e50*/  VIADD R7, R44, 0xc0cafb0d ;  /* 0xc0cafb0d2c077836 */ /* 0x000fe20000000000 */
[----:B------:R-:W-:Y:S01]  /*3e60*/  F2FP.SATFINITE.E4M3.F32.PACK_AB_MERGE_C R40, R57, R40, RZ ;  /* 0x000000283928723e */ /* 0x000fe200048070ff */
[----:B0-----:R-:W-:Y:S01]  /*3e70*/  IMAD R15, R5, R42, RZ ;  /* 0x0000002a050f7224 */ /* 0x001fe200078e02ff */
[----:B------:R-:W-:Y:S01]  /*3e80*/  F2FP.SATFINITE.E4M3.F32.PACK_AB_MERGE_C R36, R61, R36, RZ ;  /* 0x000000243d24723e */ /* 0x000fe200048070ff */
[----:B------:R-:W-:Y:S01]  /*3e90*/  IMAD.IADD R10, R89, 0x1, -R10 ;  /* 0x00000001590a7824 */ /* 0x000fe200078e0a0a */
[----:B------:R-:W-:Y:S01]  /*3ea0*/  F2FP.SATFINITE.E4M3.F32.PACK_AB_MERGE_C R8, R65, R8, RZ ;  /* 0x000000084108723e */ /* 0x000fe200048070ff */
[----:B------:R-:W-:Y:S01]  /*3eb0*/  IMAD R17, R42, 0x2, R15 ;  /* 0x000000022a117824 */ /* 0x000fe200078e020f */
[----:B------:R-:W-:-:S02]  /*3ec0*/  LOP3.LUT R40, R40, 0xffff, RZ, 0xc0, !PT ;  /* 0x0000ffff28287812 */ /* 0x000fc400078ec0ff */
[----:B------:R-:W-:Y:S01]  /*3ed0*/  LOP3.LUT R29, R36, 0xffff, RZ, 0xc0, !PT ;  /* 0x0000ffff241d7812 */ /* 0x000fe200078ec0ff */
[----:B------:R-:W-:Y:S01]  /*3ee0*/  IMAD R19, R42, 0x2, R17 ;  /* 0x000000022a137824 */ /* 0x000fe200078e0211 */
[----:B------:R-:W-:Y:S02]  /*3ef0*/  LOP3.LUT R31, R8, 0xffff, RZ, 0xc0, !PT ;  /* 0x0000ffff081f7812 */ /* 0x000fe400078ec0ff */
[----:B------:R-:W-:Y:S01]  /*3f00*/  LOP3.LUT R7, R7, 0xff800000, RZ, 0xc0, !PT ;  /* 0xff80000007077812 */ /* 0x000fe200078ec0ff */
[C---:B------:R-:W-:Y:S01]  /*3f10*/  IMAD R21, R42.reuse, 0x2, R19 ;  /* 0x000000022a157824 */ /* 0x040fe200078e0213 */
[----:B------:R-:W-:Y:S02]  /*3f20*/  F2FP.SATFINITE.E4M3.F32.PACK_AB_MERGE_C R38, R59, R38, RZ ;  /* 0x000000263b26723e */ /* 0x000fe400048070ff */
[----:B------:R-:W-:Y:S01]  /*3f30*/  F2FP.SATFINITE.E4M3.F32.PACK_AB_MERGE_C R34, R63, R34, RZ ;  /* 0x000000223f22723e */ /* 0x000fe200048070ff */
[----:B------:R-:W-:Y:S01]  /*3f40*/  IMAD R23, R42, 0x2, R21 ;  /* 0x000000022a177824 */ /* 0x000fe200078e0215 */
[----:B------:R-:W-:-:S02]  /*3f50*/  F2FP.SATFINITE.E4M3.F32.PACK_AB_MERGE_C R32, R67, R32, RZ ;  /* 0x000000204320723e */ /* 0x000fc400048070ff */
[----:B------:R-:W-:Y:S01]  /*3f60*/  F2FP.SATFINITE.E4M3.F32.PACK_AB_MERGE_C R26, R73, R26, RZ ;  /* 0x0000001a491a723e */ /* 0x000fe200048070ff */
[C---:B------:R-:W-:Y:S01]  /*3f70*/  IMAD R25, R42.reuse, 0x2, R23 ;  /* 0x000000022a197824 */ /* 0x040fe200078e0217 */
[----:B------:R-:W-:Y:S02]  /*3f80*/  F2FP.SATFINITE.E4M3.F32.PACK_AB_MERGE_C R22, R77, R22, RZ ;  /* 0x000000164d16723e */ /* 0x000fe400048070ff */
[----:B------:R-:W-:Y:S01]  /*3f90*/  F2FP.SATFINITE.E4M3.F32.PACK_AB_MERGE_C R18, R81, R18, RZ ;  /* 0x000000125112723e */ /* 0x000fe200048070ff */
[----:B------:R-:W-:Y:S01]  /*3fa0*/  IMAD R27, R42, 0x2, R25 ;  /* 0x000000022a1b7824 */ /* 0x000fe200078e0219 */
[----:B------:R-:W-:Y:S02]  /*3fb0*/  PRMT R8, R31, 0x3340, R0 ;  /* 0x000033401f087816 */ /* 0x000fe40000000000 */
[----:B------:R-:W-:Y:S02]  /*3fc0*/  PRMT R5, R40, 0x3340, R29 ;  /* 0x0000334028057816 */ /* 0x000fe4000000001d */
[----:B------:R-:W-:-:S02]  /*3fd0*/  FSEL R6, RZ, -23, P3 ;  /* 0xc1b80000ff067808 */ /* 0x000fc40001800000 */
[----:B------:R-:W-:Y:S01]  /*3fe0*/  I2FP.F32.S32 R9, R7 ;  /* 0x0000000700097245 */ /* 0x000fe20000201400 */
[----:B------:R-:W-:Y:S01]  /*3ff0*/  IMAD.IADD R7, R44, 0x1, -R7 ;  /* 0x000000012c077824 */ /* 0x000fe200078e0a07 */
[----:B------:R-:W-:Y:S02]  /*4000*/  LOP3.LUT R38, R38, 0xffff, RZ, 0xc0, !PT ;  /* 0x0000ffff26267812 */ /* 0x000fe400078ec0ff */
[----:B------:R-:W-:Y:S01]  /*4010*/  LOP3.LUT R33, R34, 0xffff, RZ, 0xc0, !PT ;  /* 0x0000ffff22217812 */ /* 0x000fe200078ec0ff */
[----:B------:R-:W-:Y:S01]  /*4020*/  FFMA.FTZ R6, R9, 1.1920928955078125e-07, R6 ;  /* 0x3400000009067823 */ /* 0x000fe20000010006 */
[----:B------:R-:W-:Y:S01]  /*4030*/  LOP3.LUT R35, R32, 0xffff, RZ, 0xc0, !PT ;  /* 0x0000ffff20237812 */ /* 0x000fe200078ec0ff */
[----:B------:R-:W-:Y:S01]  /*4040*/  FADD R7, R7, -1 ;  /* 0xbf80000007077421 */ /* 0x000fe20000000000 */
[----:B------:R-:W-:Y:S02]  /*4050*/  LOP3.LUT R26, R26, 0xffff, RZ, 0xc0, !PT ;  /* 0x0000ffff1a1a7812 */ /* 0x000fe400078ec0ff */
[----:B------:R-:W-:-:S02]  /*4060*/  LOP3.LUT R45, R18, 0xffff, RZ, 0xc0, !PT ;  /* 0x0000ffff122d7812 */ /* 0x000fc400078ec0ff */
[----:B------:R-:W-:Y:S02]  /*4070*/  LOP3.LUT R37, R22, 0xffff, RZ, 0xc0, !PT ;  /* 0x0000ffff16257812 */ /* 0x000fe400078ec0ff */
[----:B------:R-:W-:Y:S02]  /*4080*/  F2FP.SATFINITE.E4M3.F32.PACK_AB_MERGE_C R24, R75, R24, RZ ;  /* 0x000000184b18723e */ /* 0x000fe400048070ff */
[----:B------:R-:W-:Y:S02]  /*4090*/  F2FP.SATFINITE.E4M3.F32.PACK_AB_MERGE_C R20, R79, R20, RZ ;  /* 0x000000144f14723e */ /* 0x000fe400048070ff */
[----:B------:R-:W-:Y:S02]  /*40a0*/  F2FP.SATFINITE.E4M3.F32.PACK_AB_MERGE_C R16, R83, R16, RZ ;  /* 0x000000105310723e */ /* 0x000fe400048070ff */
[----:B------:R-:W-:Y:S02]  /*40b0*/  PRMT R47, R5, 0x5410, R8 ;  /* 0x00005410052f7816 */ /* 0x000fe40000000008 */
[----:B------:R-:W-:-:S02]  /*40c0*/  SHF.R.U32.HI R5, RZ, 0x8, R40 ;  /* 0x00000008ff057819 */ /* 0x000fc40000011628 */
[----:B------:R-:W-:Y:S01]  /*40d0*/  SHF.R.U32.HI R8, RZ, 0x8, R29 ;  /* 0x00000008ff087819 */ /* 0x000fe2000001161d */
[----:B------:R-:W-:Y:S01]  /*40e0*/  IMAD R29, R42, 0x2, R27 ;  /* 0x000000022a1d7824 */ /* 0x000fe200078e021b */
[----:B------:R-:W-:Y:S02]  /*40f0*/  F2FP.SATFINITE.E4M3.F32.PACK_AB_MERGE_C R85, R85, R12, RZ ;  /* 0x0000000c5555723e */ /* 0x000fe400048070ff */
[----:B------:R-:W-:Y:S02]  /*4100*/  F2FP.SATFINITE.E4M3.F32.PACK_AB_MERGE_C R87, R87, R14, RZ ;  /* 0x0000000e5757723e */ /* 0x000fe400048070ff */
[--C-:B------:R-:W-:Y:S02]  /*4110*/  PRMT R12, R35, 0x3340, R0.reuse ;  /* 0x00003340230c7816 */ /* 0x100fe40000000000 */
[----:B------:R-:W-:Y:S02]  /*4120*/  PRMT R14, R45, 0x3340, R0 ;  /* 0x000033402d0e7816 */ /* 0x000fe40000000000 */
[----:B------:R-:W-:-:S02]  /*4130*/  PRMT R9, R38, 0x3340, R33 ;  /* 0x0000334026097816 */ /* 0x000fc40000000021 */
[----:B------:R-:W-:Y:S02]  /*4140*/  PRMT R11, R26, 0x3340, R37 ;  /* 0x000033401a0b7816 */ /* 0x000fe40000000025 */
[----:B------:R-:W-:Y:S02]  /*4150*/  LOP3.LUT R24, R24, 0xffff, RZ, 0xc0, !PT ;  /* 0x0000ffff18187812 */ /* 0x000fe400078ec0ff */
[----:B------:R-:W-:Y:S02]  /*4160*/  LOP3.LUT R39, R20, 0xffff, RZ, 0xc0, !PT ;  /* 0x0000ffff14277812 */ /* 0x000fe400078ec0ff */
[----:B------:R-:W-:Y:S02]  /*4170*/  LOP3.LUT R49, R16, 0xffff, RZ, 0xc0, !PT ;  /* 0x0000ffff10317812 */ /* 0x000fe400078ec0ff */
[----:B------:R-:W-:Y:S02]  /*4180*/  LOP3.LUT R8, R8, 0xffff, RZ, 0xc0, !PT ;  /* 0x0000ffff08087812 */ /* 0x000fe400078ec0ff */
[----:B------:R-:W-:-:S02]  /*4190*/  LOP3.LUT R5, R5, 0xffff, RZ, 0xc0, !PT ;  /* 0x0000ffff05057812 */ /* 0x000fc400078ec0ff */
[----:B------:R-:W-:Y:S02]  /*41a0*/  PRMT R51, R9, 0x5410, R12 ;  /* 0x0000541009337816 */ /* 0x000fe4000000000c */
[----:B------:R-:W-:Y:S02]  /*41b0*/  PRMT R18, R11, 0x5410, R14 ;  /* 0x000054100b127816 */ /* 0x000fe4000000000e */
[----:B------:R-:W-:Y:S02]  /*41c0*/  PRMT R12, R49, 0x3340, R0 ;  /* 0x00003340310c7816 */ /* 0x000fe40000000000 */
[----:B------:R-:W-:Y:S02]  /*41d0*/  PRMT R11, R24, 0x3340, R39 ;  /* 0x00003340180b7816 */ /* 0x000fe40000000027 */
[----:B------:R-:W-:Y:S02]  /*41e0*/  PRMT R14, R5, 0x3340, R8 ;  /* 0x00003340050e7816 */ /* 0x000fe40000000008 */
[----:B------:R-:W-:-:S02]  /*41f0*/  SHF.R.U32.HI R5, RZ, 0x8, R38 ;  /* 0x00000008ff057819 */ /* 0x000fc40000011626 */
[----:B------:R-:W-:Y:S02]  /*4200*/  SHF.R.U32.HI R8, RZ, 0x8, R33 ;  /* 0x00000008ff087819 */ /* 0x000fe40000011621 */
[----:B------:R-:W-:Y:S02]  /*4210*/  PRMT R98, R11, 0x5410, R12 ;  /* 0x000054100b627816 */ /* 0x000fe4000000000c */
[----:B------:R-:W-:Y:S02]  /*4220*/  SHF.R.U32.HI R12, RZ, 0x8, R37 ;  /* 0x00000008ff0c7819 */ /* 0x000fe40000011625 */
[----:B------:R-:W-:Y:S02]  /*4230*/  LOP3.LUT R8, R8, 0xffff, RZ, 0xc0, !PT ;  /* 0x0000ffff08087812 */ /* 0x000fe400078ec0ff */
[----:B------:R-:W-:Y:S02]  /*4240*/  LOP3.LUT R5, R5, 0xffff, RZ, 0xc0, !PT ;  /* 0x0000ffff05057812 */ /* 0x000fe400078ec0ff */
[----:B------:R-:W-:Y:S01]  /*4250*/  SHF.R.U32.HI R9, RZ, 0x8, R31 ;  /* 0x00000008ff097819 */ /* 0x000fe2000001161f */
[----:B------:R-:W-:Y:S01]  /*4260*/  IMAD R31, R42, 0x2, R29 ;  /* 0x000000022a1f7824 */ /* 0x000fe200078e021d */
[----:B------:R-:W-:-:S02]  /*4270*/  LOP3.LUT R16, R12, 0xffff, RZ, 0xc0, !PT ;  /* 0x0000ffff0c107812 */ /* 0x000fc400078ec0ff */
[----:B------:R-:W-:Y:S01]  /*4280*/  PRMT R12, R5, 0x3340, R8 ;  /* 0x00003340050c7816 */ /* 0x000fe20000000008 */
[----:B------:R-:W-:Y:S01]  /*4290*/  IMAD R33, R42, 0x2, R31 ;  /* 0x000000022a217824 */ /* 0x000fe200078e021f */
[----:B------:R-:W-:Y:S02]  /*42a0*/  LOP3.LUT R9, R9, 0xffff, RZ, 0xc0, !PT ;  /* 0x0000ffff09097812 */ /* 0x000fe400078ec0ff */
[----:B------:R-:W-:Y:S02]  /*42b0*/  SHF.R.U32.HI R8, RZ, 0x8, R39 ;  /* 0x00000008ff087819 */ /* 0x000fe40000011627 */
[----:B------:R-:W-:Y:S02]  /*42c0*/  SHF.R.U32.HI R5, RZ, 0x8, R24 ;  /* 0x00000008ff057819 */ /* 0x000fe40000011618 */
[----:B------:R-:W-:Y:S02]  /*42d0*/  PRMT R41, R9, 0x3340, R0 ;  /* 0x0000334009297816 */ /* 0x000fe40000000000 */
[----:B------:R-:W-:-:S02]  /*42e0*/  LOP3.LUT R8, R8, 0xffff, RZ, 0xc0, !PT ;  /* 0x0000ffff08087812 */ /* 0x000fc400078ec0ff */
[----:B------:R-:W-:Y:S02]  /*42f0*/  LOP3.LUT R5, R5, 0xffff, RZ, 0xc0, !PT ;  /* 0x0000ffff05057812 */ /* 0x000fe400078ec0ff */
[----:B------:R-:W-:Y:S01]  /*4300*/  SHF.R.U32.HI R9, RZ, 0x8, R35 ;  /* 0x00000008ff097819 */ /* 0x000fe20000011623 */
[----:B------:R-:W-:Y:S01]  /*4310*/  IMAD R35, R42, 0x2, R33 ;  /* 0x000000022a237824 */ /* 0x000fe200078e0221 */
[----:B------:R-:W-:Y:S01]  /*4320*/  PRMT R20, R5, 0x3340, R8 ;  /* 0x0000334005147816 */ /* 0x000fe20000000008 */
[----:B------:R-:W-:Y:S01]  /*4330*/  FADD R5, R10, -1 ;  /* 0xbf8000000a057421 */ /* 0x000fe20000000000 */
[----:B------:R-:W-:Y:S01]  /*4340*/  PRMT R61, R14, 0x5410, R41 ;  /* 0x000054100e3d7816 */ /* 0x000fe20000000029 */
[----:B------:R-:W-:Y:S01]  /*4350*/  IMAD.MOV.U32 R14, RZ, RZ, 0x3dc6b27f ;  /* 0x3dc6b27fff0e7424 */ /* 0x000fe200078e00ff */
[----:B------:R-:W-:Y:S01]  /*4360*/  LOP3.LUT R9, R9, 0xffff, RZ, 0xc0, !PT ;  /* 0x0000ffff09097812 */ /* 0x000fe200078ec0ff */
[----:B------:R-:W-:Y:S01]  /*4370*/  IMAD R37, R42, 0x2, R35 ;  /* 0x000000022a257824 */ /* 0x000fe200078e0223 */
[----:B------:R-:W-:Y:S01]  /*4380*/  F2FP.SATFINITE.E4M3.F32.PACK_AB_MERGE_C R30, R69, R30, RZ ;  /* 0x0000001e451e723e */ /* 0x000fe200048070ff */
[----:B------:R-:W-:Y:S01]  /*4390*/  FFMA.FTZ R8, R7, R14, -0.16845393180847167969 ;  /* 0xbe2c7f3007087423 */ /* 0x000fe2000001000e */
[----:B------:R-:W-:Y:S01]  /*43a0*/  F2FP.SATFINITE.E4M3.F32.PACK_AB_MERGE_C R28, R71, R28, RZ ;  /* 0x0000001c471c723e */ /* 0x000fe200048070ff */
[----:B------:R-:W-:Y:S01]  /*43b0*/  FFMA.FTZ R10, R5, R14, -0.16845393180847167969 ;  /* 0xbe2c7f30050a7423 */ /* 0x000fe2000001000e */
[----:B------:R-:W-:Y:S01]  /*43c0*/  PRMT R43, R9, 0x3340, R0 ;  /* 0x00003340092b7816 */ /* 0x000fe20000000000 */
[----:B------:R-:W-:Y:S01]  /*43d0*/  FFMA.FTZ R8, R7, R8, 0.1716887056827545166 ;  /* 0x3e2fcf2a07087423 */ /* 0x000fe20000010008 */
[----:B------:R-:W-:Y:S01]  /*43e0*/  LOP3.LUT R30, R30, 0xffff, RZ, 0xc0, !PT ;  /* 0x0000ffff1e1e7812 */ /* 0x000fe200078ec0ff */
[----:B------:R-:W-:Y:S01]  /*43f0*/  FFMA.FTZ R10, R5, R10, 0.1716887056827545166 ;  /* 0x3e2fcf2a050a7423 */ /* 0x000fe2000001000a */
[----:B------:R-:W-:Y:S01]  /*4400*/  PRMT R63, R12, 0x5410, R43 ;  /* 0x000054100c3f7816 */ /* 0x000fe2000000002b */
[----:B------:R-:W-:Y:S01]  /*4410*/  FFMA.FTZ R8, R7, R8, -0.17900948226451873779 ;  /* 0xbe374e4307087423 */ /* 0x000fe20000010008 */
[----:B------:R-:W-:Y:S01]  /*4420*/  LOP3.LUT R28, R28, 0xffff, RZ, 0xc0, !PT ;  /* 0x0000ffff1c1c7812 */ /* 0x000fe200078ec0ff */
[----:B------:R-:W-:Y:S01]  /*4430*/  FFMA.FTZ R10, R5, R10, -0.17900948226451873779 ;  /* 0xbe374e43050a7423 */ /* 0x000fe2000001000a */
[--C-:B------:R-:W-:Y:S01]  /*4440*/  PRMT R60, R47, 0x4210, R30.reuse ;  /* 0x000042102f3c7816 */ /* 0x100fe2000000001e */
[----:B------:R-:W-:Y:S01]  /*4450*/  FFMA.FTZ R8, R7, R8, 0.20512372255325317383 ;  /* 0x3e520bf407087423 */ /* 0x000fe20000010008 */
[----:B------:R-:W-:Y:S01]  /*4460*/  PRMT R61, R61, 0x5210, R30 ;  /* 0x000052103d3d7816 */ /* 0x000fe2000000001e */
[----:B------:R-:W-:Y:S01]  /*4470*/  FFMA.FTZ R10, R5, R10, 0.20512372255325317383 ;  /* 0x3e520bf4050a7423 */ /* 0x000fe2000001000a */
[--C-:B------:R-:W-:Y:S01]  /*4480*/  PRMT R62, R51, 0x4210, R28.reuse ;  /* 0x00004210333e7816 */ /* 0x100fe2000000001c */
[----:B------:R-:W-:Y:S01]  /*4490*/  FFMA.FTZ R8, R7, R8, -0.24046532809734344482 ;  /* 0xbe763c8b07087423 */ /* 0x000fe20000010008 */
[----:B------:R-:W-:Y:S01]  /*44a0*/  PRMT R63, R63, 0x5210, R28 ;  /* 0x000052103f3f7816 */ /* 0x000fe2000000001c */
[----:B------:R-:W-:Y:S01]  /*44b0*/  FFMA.FTZ R10, R5, R10, -0.24046532809734344482 ;  /* 0xbe763c8b050a7423 */ /* 0x000fe2000001000a */
[----:B------:R-:W-:Y:S01]  /*44c0*/  SHF.R.U32.HI R11, RZ, 0x8, R26 ;  /* 0x00000008ff0b7819 */ /* 0x000fe2000001161a */
[----:B------:R-:W-:Y:S01]  /*44d0*/  FFMA.FTZ R8, R7, R8, 0.28857114911079406738 ;  /* 0x3e93bf9907087423 */ /* 0x000fe20000010008 */
[----:B------:R-:W-:Y:S01]  /*44e0*/  SHF.R.U32.HI R9, RZ, 0x8, R45 ;  /* 0x00000008ff097819 */ /* 0x000fe2000001162d */
[----:B------:R0:W-:Y:S01]  /*44f0*/  STSM.16.M88.4 [R3], R60 ;  /* 0x0000003c03007844 */ /* 0x0001e20000000200 */
[----:B------:R-:W-:Y:S01]  /*4500*/  FFMA.FTZ R10, R5, R10, 0.28857114911079406738 ;  /* 0x3e93bf99050a7423 */ /* 0x000fe2000001000a */
[----:B------:R-:W-:Y:S01]  /*4510*/  LOP3.LUT R11, R11, 0xffff, RZ, 0xc0, !PT ;  /* 0x0000ffff0b0b7812 */ /* 0x000fe200078ec0ff */
[----:B------:R-:W-:Y:S01]  /*4520*/  FFMA.FTZ R8, R7, R8, -0.36067417263984680176 ;  /* 0xbeb8aa4907087423 */ /* 0x000fe20000010008 */
[----:B------:R-:W-:Y:S01]  /*4530*/  LOP3.LUT R9, R9, 0xffff, RZ, 0xc0, !PT ;  /* 0x0000ffff09097812 */ /* 0x000fe200078ec0ff */
[----:B------:R-:W-:Y:S01]  /*4540*/  FFMA.FTZ R10, R5, R10, -0.36067417263984680176 ;  /* 0xbeb8aa49050a7423 */ /* 0x000fe2000001000a */
[----:B------:R-:W-:Y:S01]  /*4550*/  PRMT R16, R11, 0x3340, R16 ;  /* 0x000033400b107816 */ /* 0x000fe20000000010 */
[----:B------:R-:W-:Y:S01]  /*4560*/  FFMA.FTZ R8, R7, R8, 0.48089820146560668945 ;  /* 0x3ef6384a07087423 */ /* 0x000fe20000010008 */
[----:B------:R-:W-:Y:S01]  /*4570*/  PRMT R55, R9, 0x3340, R0 ;  /* 0x0000334009377816 */ /* 0x000fe20000000000 */
[----:B------:R-:W-:Y:S01]  /*4580*/  IMAD.SHL.U32 R9, R0, 0x10, RZ ;  /* 0x0000001000097824 */ /* 0x000fe200078e00ff */
[----:B------:R-:W-:Y:S01]  /*4590*/  SHF.R.U32.HI R11, RZ, 0x8, R49 ;  /* 0x00000008ff0b7819 */ /* 0x000fe20000011631 */
[----:B------:R-:W-:Y:S01]  /*45a0*/  FFMA.FTZ R10, R5, R10, 0.48089820146560668945 ;  /* 0x3ef6384a050a7423 */ /* 0x000fe2000001000a */
[----:B------:R-:W-:-:S02]  /*45b0*/  IMAD R39, R42, 0x2, R37 ;  /* 0x000000022a277824 */ /* 0x000fc400078e0225 */
[----:B------:R-:W-:Y:S01]  /*45c0*/  FFMA.FTZ R8, R7, R8, -0.72134751081466674805 ;  /* 0xbf38aa3b07087423 */ /* 0x000fe20000010008 */
[----:B------:R-:W-:Y:S01]  /*45d0*/  LOP3.LUT R11, R11, 0xffff, RZ, 0xc0, !PT ;  /* 0x0000ffff0b0b7812 */ /* 0x000fe200078ec0ff */
[----:B------:R-:W-:Y:S01]  /*45e0*/  FFMA.FTZ R10, R5, R10, -0.72134751081466674805 ;  /* 0xbf38aa3b050a7423 */ /* 0x000fe2000001000a */
[----:B------:R-:W-:Y:S01]  /*45f0*/  LOP3.LUT R77, R9, 0xff0, RZ, 0xc0, !PT ;  /* 0x00000ff0094d7812 */ /* 0x000fe200078ec0ff */
[C---:B------:R-:W-:Y:S01]  /*4600*/  IMAD R41, R42.reuse, 0x2, R39 ;  /* 0x000000022a297824 */ /* 0x040fe200078e0227 */
[----:B------:R-:W-:Y:S01]  /*4610*/  PRMT R65, R11, 0x3340, R0 ;  /* 0x000033400b417816 */ /* 0x000fe20000000000 */
[----:B------:R-:W-:Y:S01]  /*4620*/  FMUL R12, R7, R8 ;  /* 0x00000008070c7220 */ /* 0x000fe20000400000 */
[----:B------:R-:W-:Y:S01]  /*4630*/  FMUL R14, R5, R10 ;  /* 0x0000000a050e7220 */ /* 0x000fe20000400000 */
[----:B------:R-:W-:Y:S01]  /*4640*/  BAR.SYNC.DEFER_BLOCKING 0x0 ;  /* 0x0000000000007b1d */ /* 0x000fe20000010000 */
[----:B------:R-:W-:Y:S02]  /*4650*/  IMAD R43, R42, 0x2, R41 ;  /* 0x000000022a2b7824 */ /* 0x000fe400078e0229 */
[----:B------:R-:W-:Y:S01]  /*4660*/  FMUL R12, R7, R12 ;  /* 0x0000000c070c7220 */ /* 0x000fe20000400000 */
[C---:B------:R-:W-:Y:S01]  /*4670*/  FMUL R14, R5.reuse, R14 ;  /* 0x0000000e050e7220 */ /* 0x040fe20000400000 */
[----:B------:R-:W-:Y:S01]  /*4680*/  PRMT R16, R16, 0x5410, R55 ;  /* 0x0000541010107816 */ /* 0x000fe20000000037 */
[----:B------:R-:W-:Y:S01]  /*4690*/  IMAD R45, R42, 0x2, R43 ;  /* 0x000000022a2d7824 */ /* 0x000fe200078e022b */
[----:B------:R-:W-:Y:S01]  /*46a0*/  PRMT R20, R20, 0x5410, R65 ;  /* 0x0000541014147816 */ /* 0x000fe20000000041 */
[----:B------:R-:W-:Y:S01]  /*46b0*/  FFMA.FTZ R14, R5, 1.4426950216293334961, R14 ;  /* 0x3fb8aa3b050e7823 */ /* 0x000fe2000001000e */
[----:B------:R-:W-:Y:S01]  /*46c0*/  LOP3.LUT R85, R85, 0xffff, RZ, 0xc0, !PT ;  /* 0x0000ffff55557812 */ /* 0x000fe200078ec0ff */
[C---:B------:R-:W-:Y:S01]  /*46d0*/  IMAD R47, R42.reuse, 0x2, R45 ;  /* 0x000000022a2f7824 */ /* 0x040fe200078e022d */
[----:B------:R-:W-:Y:S01]  /*46e0*/  LOP3.LUT R87, R87, 0xffff, RZ, 0xc0, !PT ;  /* 0x0000ffff57577812 */ /* 0x000fe200078ec0ff */
[----:B------:R-:W-:Y:S01]  /*46f0*/  FFMA.FTZ R7, R7, 1.4426950216293334961, R12 ;  /* 0x3fb8aa3b07077823 */ /* 0x000fe2000001000c */
[----:B------:R-:W-:Y:S01]  /*4700*/  FADD R55, R13, R14 ;  /* 0x0000000e0d377221 */ /* 0x000fe20000000000 */
[----:B------:R-:W-:Y:S01]  /*4710*/  IMAD R49, R42, 0x2, R47 ;  /* 0x000000022a317824 */ /* 0x000fe200078e022f */
[--C-:B------:R-:W-:Y:S01]  /*4720*/  PRMT R96, R18, 0x4210, R85.reuse ;  /* 0x0000421012607816 */ /* 0x100fe20000000055 */
[----:B------:R-:W1:Y:S01]  /*4730*/  LDC.64 R12, c[0x0][0x228] ;  /* 0x00008a00ff0c7b82 */ /* 0x000e620000000a00 */
[----:B------:R-:W-:Y:S01]  /*4740*/  PRMT R97, R16, 0x5210, R85 ;  /* 0x0000521010617816 */ /* 0x000fe20000000055 */
[----:B------:R-:W-:Y:S01]  /*4750*/  IMAD R51, R42, 0x2, R49 ;  /* 0x000000022a337824 */ /* 0x000fe200078e0231 */
[----:B------:R-:W-:Y:S01]  /*4760*/  PRMT R98, R98, 0x4210, R87 ;  /* 0x0000421062627816 */ /* 0x000fe20000000057 */
[----:B------:R-:W-:Y:S01]  /*4770*/  FADD R5, R6, R7 ;  /* 0x0000000706057221 */ /* 0x000fe20000000000 */
[----:B------:R-:W-:Y:S01]  /*4780*/  PRMT R99, R20, 0x5210, R87 ;  /* 0x0000521014637816 */ /* 0x000fe20000000057 */
[----:B------:R-:W-:Y:S01]  /*4790*/  IMAD R53, R42, 0x2, R51 ;  /* 0x000000022a357824 */ /* 0x000fe200078e0233 */
[----:B------:R-:W-:Y:S01]  /*47a0*/  ISETP.GE.U32.AND P1, PT, R44, 0x7f800000, PT ;  /* 0x7f8000002c00780c */ /* 0x000fe20003f26070 */
[----:B------:R-:W-:Y:S01]  /*47b0*/  IMAD R7, R4, UR5, RZ ;  /* 0x0000000504077c24 */ /* 0x000fe2000f8e02ff */
[----:B------:R-:W2:Y:S01]  /*47c0*/  LDS.128 R8, [R77+UR12] ;  /* 0x0000000c4d087984 */ /* 0x000ea20008000c00 */
[C---:B------:R-:W-:Y:S01]  /*47d0*/  IMAD R57, R42.reuse, 0x2, R53 ;  /* 0x000000022a397824 */ /* 0x040fe200078e0235 */
[----:B------:R-:W-:Y:S01]  /*47e0*/  ISETP.GE.U32.AND P3, PT, R89, 0x7f800000, PT ;  /* 0x7f8000005900780c */ /* 0x000fe20003f66070 */
[----:B------:R-:W-:Y:S01]  /*47f0*/  USHF.R.S32.HI UR5, URZ, 0x1f, UR4 ;  /* 0x0000001f3f057899 */ /* 0x000fe20008011404 */
[----:B------:R-:W-:Y:S01]  /*4800*/  BAR.SYNC.DEFER_BLOCKING 0x0 ;  /* 0x0000000000007b1d */ /* 0x000fe20000010000 */
[----:B------:R-:W-:Y:S01]  /*4810*/  IMAD R59, R42, 0x2, R57 ;  /* 0x000000022a3b7824 */ /* 0x000fe200078e0239 */
[----:B------:R-:W-:Y:S01]  /*4820*/  FSETP.NEU.AND P2, PT, R44, RZ, PT ;  /* 0x000000ff2c00720b */ /* 0x000fe20003f4d000 */
[----:B------:R-:W-:-:S02]  /*4830*/  IMAD.SHL.U32 R0, R0, 0x2, RZ ;  /* 0x0000000200007824 */ /* 0x000fc400078e00ff */
[----:B0-----:R-:W-:Y:S02]  /*4840*/  IMAD R61, R42, 0x2, R59 ;  /* 0x000000022a3d7824 */ /* 0x001fe400078e023b */
[----:B------:R-:W-:Y:S01]  /*4850*/  @P1 IMAD.MOV.U32 R6, RZ, RZ, 0x7f800000 ;  /* 0x7f800000ff061424 */ /* 0x000fe200078e00ff */
[----:B------:R-:W-:Y:S01]  /*4860*/  LOP3.LUT R0, R0, 0x1f8, RZ, 0xc0, !PT ;  /* 0x000001f800007812 */ /* 0x000fe200078ec0ff */
[----:B------:R-:W-:Y:S02]  /*4870*/  IMAD R63, R42, 0x2, R61 ;  /* 0x000000022a3f7824 */ /* 0x000fe400078e023d */
[----:B------:R-:W-:Y:S02]  /*4880*/  @P3 IMAD.MOV.U32 R14, RZ, RZ, 0x7f800000 ;  /* 0x7f800000ff0e3424 */ /* 0x000fe400078e00ff */
[----:B------:R-:W-:Y:S01]  /*4890*/  @P1 FFMA.FTZ R5, R44, R6, +INF ;  /* 0x7f8000002c051423 */ /* 0x000fe20000010006 */
[C---:B------:R-:W-:Y:S01]  /*48a0*/  IMAD R65, R42.reuse, 0x2, R63 ;  /* 0x000000022a417824 */ /* 0x040fe200078e023f */
[----:B------:R-:W-:Y:S01]  /*48b0*/  SHF.R.S32.HI R6, RZ, 0x1f, R7 ;  /* 0x0000001fff067819 */ /* 0x000fe20000011407 */
[----:B------:R-:W-:Y:S01]  /*48c0*/  @P3 FFMA.FTZ R55, R89, R14, +INF ;  /* 0x7f80000059373423 */ /* 0x000fe2000001000e */
[----:B-1----:R-:W-:Y:S01]  /*48d0*/  IADD3 R74, P3, P4, R7, UR4, R12 ;  /* 0x00000004074a7c10 */ /* 0x002fe2000fc7e00c */
[----:B------:R-:W-:Y:S01]  /*48e0*/  IMAD R67, R42, 0x2, R65 ;  /* 0x000000022a437824 */ /* 0x000fe200078e0241 */
[----:B------:R-:W-:Y:S01]  /*48f0*/  FSETP.NEU.AND P1, PT, R89, RZ, PT ;  /* 0x000000ff5900720b */ /* 0x000fe20003f2d000 */
[----:B------:R-:W-:Y:S01]  /*4900*/  ULDC UR4, c[0x0][0x27c] ;  /* 0x00009f0000047ab9 */ /* 0x000fe20000000800 */
[----:B------:R-:W-:Y:S01]  /*4910*/  IADD3.X R78, R6, UR5, R13, P3, P4 ;  /* 0x00000005064e7c10 */ /* 0x000fe20009fe840d */
[C---:B------:R-:W-:Y:S01]  /*4920*/  IMAD R69, R42.reuse, 0x2, R67 ;  /* 0x000000022a457824 */ /* 0x040fe200078e0243 */
[-C--:B------:R-:W-:Y:S01]  /*4930*/  IADD3 R6, P5, R15, R74.reuse, RZ ;  /* 0x0000004a0f067210 */ /* 0x080fe20007fbe0ff */
[----:B------:R-:W-:Y:S01]  /*4940*/  UIMAD UR4, UR13, UR4, URZ ;  /* 0x000000040d0472a4 */ /* 0x000fe2000f8e023f */
[----:B------:R0:W-:Y:S01]  /*4950*/  STSM.16.M88.4 [R3], R96 ;  /* 0x0000006003007844 */ /* 0x0001e20000000200 */
[-C--:B------:R-:W-:Y:S01]  /*4960*/  IADD3 R12, P6, R17, R74.reuse, RZ ;  /* 0x0000004a110c7210 */ /* 0x080fe20007fde0ff */
[C---:B------:R-:W-:Y:S01]  /*4970*/  IMAD R71, R42.reuse, 0x2, R69 ;  /* 0x000000022a477824 */ /* 0x040fe200078e0245 */
[-C--:B------:R-:W-:Y:S01]  /*4980*/  IADD3 R14, P3, R19, R74.reuse, RZ ;  /* 0x0000004a130e7210 */ /* 0x080fe20007f7e0ff */
[----:B------:R-:W-:Y:S01]  /*4990*/  USHF.L.U32 UR5, UR4, 0x2, URZ ;  /* 0x0000000204057899 */ /* 0x000fe2000800063f */
[----:B------:R-:W-:Y:S01]  /*49a0*/  IADD3 R16, P4, R21, R74, RZ ;  /* 0x0000004a15107210 */ /* 0x000fe20007f9e0ff */
[----:B------:R-:W-:Y:S01]  /*49b0*/  IMAD R73, R42, 0x2, R71 ;  /* 0x000000022a497824 */ /* 0x000fe200078e0247 */
[----:B------:R-:W-:-:S02]  /*49c0*/  LEA.HI.X.SX32 R7, R15, R78, 0x1, P5 ;  /* 0x0000004e0f077211 */ /* 0x000fc400028f0eff */
[----:B------:R-:W-:Y:S01]  /*49d0*/  IADD3 R18, P5, R23, R74, RZ ;  /* 0x0000004a17127210 */ /* 0x000fe20007fbe0ff */
[----:B------:R-:W-:Y:S01]  /*49e0*/  IMAD R75, R42, 0x2, R73 ;  /* 0x000000022a4b7824 */ /* 0x000fe200078e0249 */
[----:B------:R-:W-:Y:S02]  /*49f0*/  LEA.HI.X.SX32 R13, R17, R78, 0x1, P6 ;  /* 0x0000004e110d7211 */ /* 0x000fe400030f0eff */
[----:B--2---:R-:W-:Y:S01]  /*4a00*/  PRMT R85, R8, 0x7773, RZ ;  /* 0x0000777308557816 */ /* 0x004fe200000000ff */
[----:B------:R-:W-:Y:S01]  /*4a10*/  IMAD R76, R42, 0x2, R75 ;  /* 0x000000022a4c7824 */ /* 0x000fe200078e024b */
[C---:B------:R-:W-:Y:S02]  /*4a20*/  PRMT R93, R8.reuse, 0x7772, RZ ;  /* 0x00007772085d7816 */ /* 0x040fe400000000ff */
[----:B------:R-:W-:Y:S01]  /*4a30*/  PRMT R101, R8, 0x7771, RZ ;  /* 0x0000777108657816 */ /* 0x000fe200000000ff */
[----:B0-----:R-:W-:Y:S01]  /*4a40*/  IMAD R3, R42, 0x2, R76 ;  /* 0x000000022a037824 */ /* 0x001fe200078e024c */
[----:B------:R-:W-:Y:S01]  /*4a50*/  PRMT R109, R8, 0x7770, RZ ;  /* 0x00007770086d7816 */ /* 0x000fe200000000ff */
[----:B------:R-:W-:Y:S01]  /*4a60*/  BAR.SYNC.DEFER_BLOCKING 0x0 ;  /* 0x0000000000007b1d */ /* 0x000fe20000010000 */
[----:B------:R-:W-:-:S02]  /*4a70*/  PRMT R83, R9, 0x7773, RZ ;  /* 0x0000777309537816 */ /* 0x000fc400000000ff */
[C---:B------:R-:W-:Y:S02]  /*4a80*/  PRMT R91, R9.reuse, 0x7772, RZ ;  /* 0x00007772095b7816 */ /* 0x040fe400000000ff */
[C---:B------:R-:W-:Y:S02]  /*4a90*/  PRMT R99, R9.reuse, 0x7771, RZ ;  /* 0x0000777109637816 */ /* 0x040fe400000000ff */
[----:B------:R-:W-:Y:S02]  /*4aa0*/  PRMT R107, R9, 0x7770, RZ ;  /* 0x00007770096b7816 */ /* 0x000fe400000000ff */
[C---:B------:R-:W-:Y:S02]  /*4ab0*/  PRMT R81, R10.reuse, 0x7773, RZ ;  /* 0x000077730a517816 */ /* 0x040fe400000000ff */
[C---:B------:R-:W-:Y:S02]  /*4ac0*/  PRMT R89, R10.reuse, 0x7772, RZ ;  /* 0x000077720a597816 */ /* 0x040fe400000000ff */
[----:B------:R-:W-:-:S02]  /*4ad0*/  PRMT R97, R10, 0x7771, RZ ;  /* 0x000077710a617816 */ /* 0x000fc400000000ff */
[----:B------:R-:W-:Y:S02]  /*4ae0*/  PRMT R105, R10, 0x7770, RZ ;  /* 0x000077700a697816 */ /* 0x000fe400000000ff */
[C---:B------:R-:W-:Y:S02]  /*4af0*/  PRMT R79, R11.reuse, 0x7773, RZ ;  /* 0x000077730b4f7816 */ /* 0x040fe400000000ff */
[C---:B------:R-:W-:Y:S02]  /*4b00*/  PRMT R87, R11.reuse, 0x7772, RZ ;  /* 0x000077720b577816 */ /* 0x040fe400000000ff */
[C---:B------:R-:W-:Y:S02]  /*4b10*/  PRMT R95, R11.reuse, 0x7771, RZ ;  /* 0x000077710b5f7816 */ /* 0x040fe400000000ff */
[----:B------:R-:W-:Y:S01]  /*4b20*/  PRMT R103, R11, 0x7770, RZ ;  /* 0x000077700b677816 */ /* 0x000fe200000000ff */
[----:B------:R-:W-:Y:S01]  /*4b30*/  STG.E.U8 desc[UR16][R6.64], R109 ;  /* 0x0000006d06007986 */ /* 0x000fe2000c101110 */
[----:B------:R-:W-:-:S02]  /*4b40*/  LEA.HI.X.SX32 R15, R19, R78, 0x1, P3 ;  /* 0x0000004e130f7211 */ /* 0x000fc400018f0eff */
[-C--:B------:R-:W-:Y:S01]  /*4b50*/  IADD3 R20, P6, R25, R74.reuse, RZ ;  /* 0x0000004a19147210 */ /* 0x080fe20007fde0ff */
[----:B------:R-:W0:Y:S01]  /*4b60*/  LDS.128 R8, [R77+UR12] ;  /* 0x0000000c4d087984 */ /* 0x000e220008000c00 */
[----:B------:R-:W-:Y:S02]  /*4b70*/  IADD3 R22, P3, R27, R74, RZ ;  /* 0x0000004a1b167210 */ /* 0x000fe40007f7e0ff */
[----:B------:R-:W-:Y:S01]  /*4b80*/  LEA.HI.X.SX32 R17, R21, R78, 0x1, P4 ;  /* 0x0000004e15117211 */ /* 0x000fe200020f0eff */
[----:B------:R-:W-:Y:S01]  /*4b90*/  STG.E.U8 desc[UR16][R12.64], R107 ;  /* 0x0000006b0c007986 */ /* 0x000fe2000c101110 */
[----:B------:R-:W-:Y:S02]  /*4ba0*/  IADD3 R24, P4, R29, R74, RZ ;  /* 0x0000004a1d187210 */ /* 0x000fe40007f9e0ff */
[----:B------:R-:W-:Y:S01]  /*4bb0*/  LEA.HI.X.SX32 R19, R23, R78, 0x1, P5 ;  /* 0x0000004e17137211 */ /* 0x000fe200028f0eff */
[----:B------:R-:W-:Y:S01]  /*4bc0*/  STG.E.U8 desc[UR16][R14.64], R105 ;  /* 0x000000690e007986 */ /* 0x000fe2000c101110 */
[----:B------:R-:W-:-:S02]  /*4bd0*/  IADD3 R26, P5, R31, R74, RZ ;  /* 0x0000004a1f1a7210 */ /* 0x000fc40007fbe0ff */
[-C--:B------:R-:W-:Y:S01]  /*4be0*/  LEA.HI.X.SX32 R21, R25, R78.reuse, 0x1, P6 ;  /* 0x0000004e19157211 */ /* 0x080fe200030f0eff */
[----:B------:R-:W-:Y:S01]  /*4bf0*/  STG.E.U8 desc[UR16][R16.64], R103 ;  /* 0x0000006710007986 */ /* 0x000fe2000c101110 */
[----:B------:R-:W-:Y:S02]  /*4c00*/  LEA.HI.X.SX32 R23, R27, R78, 0x1, P3 ;  /* 0x0000004e1b177211 */ /* 0x000fe400018f0eff */
[-C--:B------:R-:W-:Y:S01]  /*4c10*/  IADD3 R28, P6, R33, R74.reuse, RZ ;  /* 0x0000004a211c7210 */ /* 0x080fe20007fde0ff */
[----:B------:R-:W-:Y:S01]  /*4c20*/  STG.E.U8 desc[UR16][R18.64], R101 ;  /* 0x0000006512007986 */ /* 0x000fe2000c101110 */
[----:B------:R-:W-:Y:S02]  /*4c30*/  IADD3 R30, P3, R35, R74, RZ ;  /* 0x0000004a231e7210 */ /* 0x000fe40007f7e0ff */
[----:B------:R-:W-:Y:S01]  /*4c40*/  LEA.HI.X.SX32 R25, R29, R78, 0x1, P4 ;  /* 0x0000004e1d197211 */ /* 0x000fe200020f0eff */
[----:B------:R-:W-:Y:S01]  /*4c50*/  STG.E.U8 desc[UR16][R20.64], R99 ;  /* 0x0000006314007986 */ /* 0x000fe2000c101110 */
[----:B------:R-:W-:-:S02]  /*4c60*/  IADD3 R32, P4, R37, R74, RZ ;  /* 0x0000004a25207210 */ /* 0x000fc40007f9e0ff */
[----:B------:R-:W-:Y:S01]  /*4c70*/  LEA.HI.X.SX32 R27, R31, R78, 0x1, P5 ;  /* 0x0000004e1f1b7211 */ /* 0x000fe200028f0eff */
[----:B------:R-:W-:Y:S01]  /*4c80*/  STG.E.U8 desc[UR16][R22.64], R97 ;  /* 0x0000006116007986 */ /* 0x000fe2000c101110 */
[----:B------:R-:W-:Y:S02]  /*4c90*/  IADD3 R34, P5, R39, R74, RZ ;  /* 0x0000004a27227210 */ /* 0x000fe40007fbe0ff */
[-C--:B------:R-:W-:Y:S01]  /*4ca0*/  LEA.HI.X.SX32 R29, R33, R78.reuse, 0x1, P6 ;  /* 0x0000004e211d7211 */ /* 0x080fe200030f0eff */
[----:B------:R-:W-:Y:S01]  /*4cb0*/  STG.E.U8 desc[UR16][R24.64], R95 ;  /* 0x0000005f18007986 */ /* 0x000fe2000c101110 */
[----:B------:R-:W-:Y:S02]  /*4cc0*/  LEA.HI.X.SX32 R31, R35, R78, 0x1, P3 ;  /* 0x0000004e231f7211 */ /* 0x000fe400018f0eff */
[-C--:B------:R-:W-:Y:S01]  /*4cd0*/  IADD3 R36, P6, R41, R74.reuse, RZ ;  /* 0x0000004a29247210 */ /* 0x080fe20007fde0ff */
[----:B------:R-:W-:Y:S01]  /*4ce0*/  STG.E.U8 desc[UR16][R26.64], R93 ;  /* 0x0000005d1a007986 */ /* 0x000fe2000c101110 */
[----:B------:R-:W-:-:S02]  /*4cf0*/  IADD3 R38, P3, R43, R74, RZ ;  /* 0x0000004a2b267210 */ /* 0x000fc40007f7e0ff */
[----:B------:R-:W-:Y:S01]  /*4d00*/  LEA.HI.X.SX32 R33, R37, R78, 0x1, P4 ;  /* 0x0000004e25217211 */ /* 0x000fe200020f0eff */
[----:B------:R-:W-:Y:S01]  /*4d10*/  STG.E.U8 desc[UR16][R28.64], R91 ;  /* 0x0000005b1c007986 */ /* 0x000fe2000c101110 */
[----:B------:R-:W-:Y:S02]  /*4d20*/  IADD3 R40, P4, R45, R74, RZ ;  /* 0x0000004a2d287210 */ /* 0x000fe40007f9e0ff */
[----:B------:R-:W-:Y:S01]  /*4d30*/  LEA.HI.X.SX32 R35, R39, R78, 0x1, P5 ;  /* 0x0000004e27237211 */ /* 0x000fe200028f0eff */
[----:B------:R-:W-:Y:S01]  /*4d40*/  STG.E.U8 desc[UR16][R30.64], R89 ;  /* 0x000000591e007986 */ /* 0x000fe2000c101110 */
[----:B------:R-:W-:Y:S02]  /*4d50*/  IADD3 R42, P5, R47, R74, RZ ;  /* 0x0000004a2f2a7210 */ /* 0x000fe40007fbe0ff */
[-C--:B------:R-:W-:Y:S01]  /*4d60*/  LEA.HI.X.SX32 R37, R41, R78.reuse, 0x1, P6 ;  /* 0x0000004e29257211 */ /* 0x080fe200030f0eff */
[----:B------:R1:W-:Y:S01]  /*4d70*/  STG.E.U8 desc[UR16][R32.64], R87 ;  /* 0x0000005720007986 */ /* 0x0003e2000c101110 */
[----:B------:R-:W-:-:S02]  /*4d80*/  LEA.HI.X.SX32 R39, R43, R78, 0x1, P3 ;  /* 0x0000004e2b277211 */ /* 0x000fc400018f0eff */
[-C--:B------:R-:W-:Y:S01]  /*4d90*/  IADD3 R44, P6, R49, R74.reuse, RZ ;  /* 0x0000004a312c7210 */ /* 0x080fe20007fde0ff */
[----:B------:R-:W-:Y:S01]  /*4da0*/  STG.E.U8 desc[UR16][R34.64], R85 ;  /* 0x0000005522007986 */ /* 0x000fe2000c101110 */
[----:B------:R-:W-:Y:S02]  /*4db0*/  IADD3 R46, P3, R51, R74, RZ ;  /* 0x0000004a332e7210 */ /* 0x000fe40007f7e0ff */
[----:B------:R-:W-:Y:S01]  /*4dc0*/  LEA.HI.X.SX32 R41, R45, R78, 0x1, P4 ;  /* 0x0000004e2d297211 */ /* 0x000fe200020f0eff */
[----:B------:R-:W-:Y:S01]  /*4dd0*/  STG.E.U8 desc[UR16][R36.64], R83 ;  /* 0x0000005324007986 */ /* 0x000fe2000c101110 */
[----:B------:R-:W-:Y:S02]  /*4de0*/  IADD3 R48, P4, R53, R74, RZ ;  /* 0x0000004a35307210 */ /* 0x000fe40007f9e0ff */
[----:B------:R-:W-:Y:S01]  /*4df0*/  LEA.HI.X.SX32 R43, R47, R78, 0x1, P5 ;  /* 0x0000004e2f2b7211 */ /* 0x000fe200028f0eff */
[----:B------:R-:W-:Y:S01]  /*4e00*/  STG.E.U8 desc[UR16][R38.64], R81 ;  /* 0x0000005126007986 */ /* 0x000fe2000c101110 */
[----:B------:R-:W-:Y:S01]  /*4e10*/  IADD3 R50, P5, R57, R74, RZ ;  /* 0x0000004a39327210 */ /* 0x000fe20007fbe0ff */
[----:B-1----:R-:W1:Y:S01]  /*4e20*/  LDC.64 R32, c[0x0][0x230] ;  /* 0x00008c00ff207b82 */ /* 0x002e620000000a00 */
[-C--:B------:R-:W-:Y:S01]  /*4e30*/  LEA.HI.X.SX32 R45, R49, R78.reuse, 0x1, P6 ;  /* 0x0000004e312d7211 */ /* 0x080fe200030f0eff */
[----:B------:R-:W-:Y:S01]  /*4e40*/  STG.E.U8 desc[UR16][R40.64], R79 ;  /* 0x0000004f28007986 */ /* 0x000fe2000c101110 */
[----:B------:R-:W-:-:S02]  /*4e50*/  LEA.HI.X.SX32 R47, R51, R78, 0x1, P3 ;  /* 0x0000004e332f7211 */ /* 0x000fc400018f0eff */
[-C--:B------:R-:W-:Y:S02]  /*4e60*/  IADD3 R52, P6, R59, R74.reuse, RZ ;  /* 0x0000004a3b347210 */ /* 0x080fe40007fde0ff */
[----:B------:R-:W-:Y:S02]  /*4e70*/  IADD3 R56, P3, R61, R74, RZ ;  /* 0x0000004a3d387210 */ /* 0x000fe40007f7e0ff */
[----:B------:R-:W-:Y:S02]  /*4e80*/  LEA.HI.X.SX32 R49, R53, R78, 0x1, P4 ;  /* 0x0000004e35317211 */ /* 0x000fe400020f0eff */
[----:B------:R-:W-:Y:S02]  /*4e90*/  IADD3 R58, P4, R63, R74, RZ ;  /* 0x0000004a3f3a7210 */ /* 0x000fe40007f9e0ff */
[----:B------:R-:W-:Y:S02]  /*4ea0*/  LEA.HI.X.SX32 R51, R57, R78, 0x1, P5 ;  /* 0x0000004e39337211 */ /* 0x000fe400028f0eff */
[----:B------:R-:W-:-:S02]  /*4eb0*/  IADD3 R60, P5, R65, R74, RZ ;  /* 0x0000004a413c7210 */ /* 0x000fc40007fbe0ff */
[-C--:B------:R-:W-:Y:S02]  /*4ec0*/  LEA.HI.X.SX32 R53, R59, R78.reuse, 0x1, P6 ;  /* 0x0000004e3b357211 */ /* 0x080fe400030f0eff */
[----:B------:R-:W-:Y:S02]  /*4ed0*/  LEA.HI.X.SX32 R57, R61, R78, 0x1, P3 ;  /* 0x0000004e3d397211 */ /* 0x000fe400018f0eff */
[-C--:B------:R-:W-:Y:S02]  /*4ee0*/  IADD3 R62, P6, R67, R74.reuse, RZ ;  /* 0x0000004a433e7210 */ /* 0x080fe40007fde0ff */
[----:B------:R-:W-:Y:S02]  /*4ef0*/  IADD3 R64, P3, R69, R74, RZ ;  /* 0x0000004a45407210 */ /* 0x000fe40007f7e0ff */
[----:B------:R-:W-:Y:S02]  /*4f00*/  LEA.HI.X.SX32 R59, R63, R78, 0x1, P4 ;  /* 0x0000004e3f3b7211 */ /* 0x000fe400020f0eff */
[----:B------:R-:W-:-:S02]  /*4f10*/  IADD3 R66, P4, R71, R74, RZ ;  /* 0x0000004a47427210 */ /* 0x000fc40007f9e0ff */
[-C--:B------:R-:W-:Y:S02]  /*4f20*/  LEA.HI.X.SX32 R61, R65, R78.reuse, 0x1, P5 ;  /* 0x0000004e413d7211 */ /* 0x080fe400028f0eff */
[-C--:B------:R-:W-:Y:S02]  /*4f30*/  LEA.HI.X.SX32 R63, R67, R78.reuse, 0x1, P6 ;  /* 0x0000004e433f7211 */ /* 0x080fe400030f0eff */
[----:B------:R-:W-:Y:S02]  /*4f40*/  LEA.HI.X.SX32 R65, R69, R78, 0x1, P3 ;  /* 0x0000004e45417211 */ /* 0x000fe400018f0eff */
[-C--:B------:R-:W-:Y:S02]  /*4f50*/  IADD3 R68, P5, R73, R74.reuse, RZ ;  /* 0x0000004a49447210 */ /* 0x080fe40007fbe0ff */
[-C--:B------:R-:W-:Y:S02]  /*4f60*/  IADD3 R70, P6, R75, R74.reuse, RZ ;  /* 0x0000004a4b467210 */ /* 0x080fe40007fde0ff */
[----:B------:R-:W-:-:S02]  /*4f70*/  IADD3 R72, P3, R76, R74, RZ ;  /* 0x0000004a4c487210 */ /* 0x000fc40007f7e0ff */
[----:B------:R-:W-:Y:S02]  /*4f80*/  LEA.HI.X.SX32 R67, R71, R78, 0x1, P4 ;  /* 0x0000004e47437211 */ /* 0x000fe400020f0eff */
[----:B------:R-:W-:Y:S02]  /*4f90*/  IADD3 R74, P4, R3, R74, RZ ;  /* 0x0000004a034a7210 */ /* 0x000fe40007f9e0ff */
[-C--:B------:R-:W-:Y:S02]  /*4fa0*/  LEA.HI.X.SX32 R71, R75, R78.reuse, 0x1, P6 ;  /* 0x0000004e4b477211 */ /* 0x080fe400030f0eff */
[----:B0-----:R-:W-:Y:S02]  /*4fb0*/  PRMT R93, R8, 0x7770, RZ ;  /* 0x00007770085d7816 */ /* 0x001fe400000000ff */
[----:B------:R-:W-:Y:S02]  /*4fc0*/  LEA.HI.X.SX32 R75, R3, R78, 0x1, P4 ;  /* 0x0000004e034b7211 */ /* 0x000fe400020f0eff */
[----:B------:R-:W-:Y:S01]  /*4fd0*/  PRMT R31, R9, 0x7770, RZ ;  /* 0x00007770091f7816 */ /* 0x000fe200000000ff */
[----:B------:R-:W-:Y:S01]  /*4fe0*/  STG.E.U8 desc[UR16][R42.64], R93 ;  /* 0x0000005d2a007986 */ /* 0x000fe2000c101110 */
[----:B------:R-:W-:-:S02]  /*4ff0*/  PRMT R29, R10, 0x7770, RZ ;  /* 0x000077700a1d7816 */ /* 0x000fc400000000ff */
[C---:B------:R-:W-:Y:S01]  /*5000*/  PRMT R3, R11.reuse, 0x7773, RZ ;  /* 0x000077730b037816 */ /* 0x040fe200000000ff */
[----:B------:R-:W-:Y:S01]  /*5010*/  STG.E.U8 desc[UR16][R44.64], R31 ;  /* 0x0000001f2c007986 */ /* 0x000fe2000c101110 */
[C---:B------:R-:W-:Y:S02]  /*5020*/  PRMT R17, R11.reuse, 0x7772, RZ ;  /* 0x000077720b117816 */ /* 0x040fe400000000ff */
[C---:B------:R-:W-:Y:S01]  /*5030*/  PRMT R23, R11.reuse, 0x7771, RZ ;  /* 0x000077710b177816 */ /* 0x040fe200000000ff */
[----:B------:R-:W-:Y:S01]  /*5040*/  STG.E.U8 desc[UR16][R46.64], R29 ;  /* 0x0000001d2e007986 */ /* 0x000fe2000c101110 */
[----:B------:R-:W-:Y:S02]  /*5050*/  PRMT R11, R11, 0x7770, RZ ;  /* 0x000077700b0b7816 */ /* 0x000fe400000000ff */
[----:B------:R-:W-:Y:S02]  /*5060*/  PRMT R77, R8, 0x7771, RZ ;  /* 0x00007771084d7816 */ /* 0x000fe400000000ff */
[----:B------:R-:W-:Y:S01]  /*5070*/  PRMT R27, R9, 0x7771, RZ ;  /* 0x00007771091b7816 */ /* 0x000fe200000000ff */
[----:B------:R0:W-:Y:S01]  /*5080*/  STG.E.U8 desc[UR16][R48.64], R11 ;  /* 0x0000000b30007986 */ /* 0x0001e2000c101110 */
[----:B------:R-:W-:-:S02]  /*5090*/  PRMT R25, R10, 0x7771, RZ ;  /* 0x000077710a197816 */ /* 0x000fc400000000ff */
[----:B------:R-:W-:Y:S01]  /*50a0*/  PRMT R21, R8, 0x7772, RZ ;  /* 0x0000777208157816 */ /* 0x000fe200000000ff */
[----:B------:R-:W-:Y:S01]  /*50b0*/  STG.E.U8 desc[UR16][R50.64], R77 ;  /* 0x0000004d32007986 */ /* 0x000fe2000c101110 */
[----:B------:R-:W-:Y:S02]  /*50c0*/  PRMT R19, R9, 0x7772, RZ ;  /* 0x0000777209137816 */ /* 0x000fe400000000ff */
[----:B------:R-:W-:Y:S01]  /*50d0*/  PRMT R7, R10, 0x7772, RZ ;  /* 0x000077720a077816 */ /* 0x000fe200000000ff */
[----:B------:R-:W-:Y:S01]  /*50e0*/  STG.E.U8 desc[UR16][R52.64], R27 ;  /* 0x0000001b34007986 */ /* 0x000fe2000c101110 */
[-C--:B------:R-:W-:Y:S02]  /*50f0*/  LEA.HI.X.SX32 R69, R73, R78.reuse, 0x1, P5 ;  /* 0x0000004e49457211 */ /* 0x080fe400028f0eff */
[----:B------:R-:W-:Y:S01]  /*5100*/  PRMT R15, R8, 0x7773, RZ ;  /* 0x00007773080f7816 */ /* 0x000fe200000000ff */
[----:B------:R-:W-:Y:S01]  /*5110*/  STG.E.U8 desc[UR16][R56.64], R25 ;  /* 0x0000001938007986 */ /* 0x000fe2000c101110 */
[----:B------:R-:W-:Y:S01]  /*5120*/  PRMT R13, R9, 0x7773, RZ ;  /* 0x00007773090d7816 */ /* 0x000fe200000000ff */
[----:B0-----:R-:W-:Y:S01]  /*5130*/  IMAD.SHL.U32 R11, R4, 0x4, RZ ;  /* 0x00000004040b7824 */ /* 0x001fe200078e00ff */
[----:B------:R-:W-:Y:S01]  /*5140*/  LEA.HI.X.SX32 R73, R76, R78, 0x1, P3 ;  /* 0x0000004e4c497211 */ /* 0x000fe200018f0eff */
[----:B------:R-:W-:Y:S01]  /*5150*/  STG.E.U8 desc[UR16][R58.64], R23 ;  /* 0x000000173a007986 */ /* 0x000fe2000c101110 */
[----:B------:R-:W-:Y:S01]  /*5160*/  PRMT R9, R10, 0x7773, RZ ;  /* 0x000077730a097816 */ /* 0x000fe200000000ff */
[----:B------:R-:W-:Y:S01]  /*5170*/  IMAD.HI R4, R4, 0x4, RZ ;  /* 0x0000000404047827 */ /* 0x000fe200078e02ff */
[----:B------:R-:W-:Y:S01]  /*5180*/  FSEL R5, R5, -INF , P2 ;  /* 0xff80000005057808 */ /* 0x000fe20001000000 */
[----:B------:R-:W-:Y:S01]  /*5190*/  STG.E.U8 desc[UR16][R60.64], R21 ;  /* 0x000000153c007986 */ /* 0x000fe2000c101110 */
[----:B------:R-:W-:-:S02]  /*51a0*/  FSEL R8, R55, -INF , P1 ;  /* 0xff80000037087808 */ /* 0x000fc40000800000 */
[----:B-1----:R-:W-:Y:S01]  /*51b0*/  IADD3 R6, P1, P2, R11, UR5, R32 ;  /* 0x000000050b067c10 */ /* 0x002fe2000fa3e020 */
[----:B------:R-:W-:Y:S01]  /*51c0*/  STG.E.U8 desc[UR16][R62.64], R19 ;  /* 0x000000133e007986 */ /* 0x000fe2000c101110 */
[----:B------:R-:W-:Y:S01]  /*51d0*/  FFMA R54, R5, 0.69314718246459960938, R54 ;  /* 0x3f31721805367823 */ /* 0x000fe20000000036 */
[----:B------:R-:W-:Y:S01]  /*51e0*/  FFMA R55, R8, 0.69314718246459960938, R139 ;  /* 0x3f31721808377823 */ /* 0x000fe2000000008b */
[----:B------:R-:W-:Y:S01]  /*51f0*/  UIMAD.WIDE UR4, UR4, 0x4, URZ ;  /* 0x00000004040478a5 */ /* 0x000fe2000f8e023f */
[----:B------:R0:W-:Y:S04]  /*5200*/  STG.E.U8 desc[UR16][R64.64], R7 ;  /* 0x0000000740007986 */ /* 0x0001e8000c101110 */
[----:B------:R1:W-:Y:S04]  /*5210*/  STG.E.U8 desc[UR16][R66.64], R17 ;  /* 0x0000001142007986 */ /* 0x0003e8000c101110 */
[----:B------:R1:W-:Y:S04]  /*5220*/  STG.E.U8 desc[UR16][R68.64], R15 ;  /* 0x0000000f44007986 */ /* 0x0003e8000c101110 */
[----:B------:R1:W-:Y:S01]  /*5230*/  STG.E.U8 desc[UR16][R70.64], R13 ;  /* 0x0000000d46007986 */ /* 0x0003e2000c101110 */
[----:B0-----:R-:W-:-:S03]  /*5240*/  IADD3.X R7, R4, UR5, R33, P1, P2 ;  /* 0x0000000504077c10 */ /* 0x001fc60008fe4421 */
[----:B------:R1:W-:Y:S04]  /*5250*/  STG.E.U8 desc[UR16][R72.64], R9 ;  /* 0x0000000948007986 */ /* 0x0003e8000c101110 */
[----:B------:R1:W-:Y:S01]  /*5260*/  STG.E.U8 desc[UR16][R74.64], R3 ;  /* 0x000000034a007986 */ /* 0x0003e2000c101110 */
[----:B------:R-:W-:Y:S06]  /*5270*/  BAR.SYNC.DEFER_BLOCKING 0x0 ;  /* 0x0000000000007b1d */ /* 0x000fec0000010000 */
[----:B------:R1:W-:Y:S02]  /*5280*/  STS.64 [R0+UR12], R54 ;  /* 0x0000003600007988 */ /* 0x0003e40008000a0c */
[----:B------:R-:W-:Y:S06]  /*5290*/  BAR.SYNC.DEFER_BLOCKING 0x0 ;  /* 0x0000000000007b1d */ /* 0x000fec0000010000 */
[----:B------:R-:W-:Y:S05]  /*52a0*/  @P0 EXIT ;  /* 0x000000000000094d */ /* 0x000fea0003800000 */
[----:B-1----:R-:W0:Y:S04]  /*52b0*/  LDS R3, [R2] ;  /* 0x0000000002037984 */ /* 0x002e280000000800 */
[----:B0-----:R-:W-:Y:S01]  /*52c0*/  STG.E desc[UR16][R6.64], R3 ;  /* 0x0000000306007986 */ /* 0x001fe2000c101910 */
[----:B------:R-:W-:Y:S05]  /*52d0*/  EXIT ;  /* 0x000000000000794d */ /* 0x000fea0003800000 */
.L_x_2:
[----:B------:R-:W-:-:S00]  /*52e0*/  BRA `(.L_x_2) ;  /* 0xfffffffc00fc7947 */ /* 0x000fc0000383ffff */
[----:B------:R-:W-:-:S00]  /*52f0*/  NOP ;  /* 0x0000000000007918 */ /* 0x000fc00000000000 */
        /* <DEDUP_REMOVED lines=8> */
.L_x_3:


//--------------------- .nv.global.init           --------------------------
	.section	.nv.global.init,"aw",@progbits
.nv.global.init:
	.type		_$_str,@object
	.size		_$_str,(.L_0 - _$_str)
_$_str:
        /*0000*/ 	.byte	0x5f, 0x5f, 0x43, 0x55, 0x44, 0x41, 0x5f, 0x46, 0x54, 0x5a, 0x00
.L_0:


//--------------------- .nv.shared.attn_fwd       --------------------------
	.section	.nv.shared.attn_fwd,"aw",@nobits
	.sectionflags	@""
	.align	16
	.zero		1024


//--------------------- .nv.shared.reserved.0     --------------------------
	.section	.nv.shared.reserved.0,"aw",@nobits
	.weak		__nv_reservedSMEM_offset_0_alias
	.size		__nv_reservedSMEM_offset_0_alias, 0, 0
	.other		__nv_reservedSMEM_offset_0_alias,@"STO_CUDA_RESERVED_SHARED STV_DEFAULT"
__nv_reservedSMEM_offset_0_alias:
	.zero		0


//--------------------- .nv.constant0.attn_fwd    --------------------------
	.section	.nv.constant0.attn_fwd,"a",@progbits
	.sectionflags	@""
	.align	4
.nv.constant0.attn_fwd:
	.zero		664


//--------------------- SYMBOLS --------------------------

	.type		.nv.reservedSmem.offset0,@object
	.size		.nv.reservedSmem.offset0,0x4
